//
// Generated by NVIDIA NVVM Compiler
//
// Compiler Build ID: CL-36424714
// Cuda compilation tools, release 13.0, V13.0.88
// Based on NVVM 20.0.0
//

.version 9.0
.target sm_100
.address_size 64

	// .globl	_Z7knn_gpuPKfiS0_iiiPfPi
.extern .func  (.param .b64 func_retval0) malloc
(
	.param .b64 malloc_param_0
)
;
.extern .func free
(
	.param .b64 free_param_0
)
;

.visible .entry _Z7knn_gpuPKfiS0_iiiPfPi(
	.param .u64 .ptr .align 1 _Z7knn_gpuPKfiS0_iiiPfPi_param_0,
	.param .u32 _Z7knn_gpuPKfiS0_iiiPfPi_param_1,
	.param .u64 .ptr .align 1 _Z7knn_gpuPKfiS0_iiiPfPi_param_2,
	.param .u32 _Z7knn_gpuPKfiS0_iiiPfPi_param_3,
	.param .u32 _Z7knn_gpuPKfiS0_iiiPfPi_param_4,
	.param .u32 _Z7knn_gpuPKfiS0_iiiPfPi_param_5,
	.param .u64 .ptr .align 1 _Z7knn_gpuPKfiS0_iiiPfPi_param_6,
	.param .u64 .ptr .align 1 _Z7knn_gpuPKfiS0_iiiPfPi_param_7
)
{
	.reg .pred 	%p<61>;
	.reg .b32 	%r<295>;
	.reg .b32 	%f<130>;
	.reg .b64 	%rd<242>;
	.reg .b64 	%fd<148>;

	ld.param.u64 	%rd10, [_Z7knn_gpuPKfiS0_iiiPfPi_param_0];
	ld.param.u32 	%r126, [_Z7knn_gpuPKfiS0_iiiPfPi_param_1];
	ld.param.u64 	%rd11, [_Z7knn_gpuPKfiS0_iiiPfPi_param_2];
	ld.param.u32 	%r127, [_Z7knn_gpuPKfiS0_iiiPfPi_param_3];
	ld.param.u32 	%r128, [_Z7knn_gpuPKfiS0_iiiPfPi_param_4];
	ld.param.u32 	%r129, [_Z7knn_gpuPKfiS0_iiiPfPi_param_5];
	ld.param.u64 	%rd12, [_Z7knn_gpuPKfiS0_iiiPfPi_param_6];
	ld.param.u64 	%rd13, [_Z7knn_gpuPKfiS0_iiiPfPi_param_7];
	cvta.to.global.u64 	%rd1, %rd11;
	cvta.to.global.u64 	%rd2, %rd10;
	cvta.to.global.u64 	%rd3, %rd13;
	cvta.to.global.u64 	%rd4, %rd12;
	mul.wide.s32 	%rd14, %r126, 4;
	{ // callseq 0, 0
	.param .b64 param0;
	st.param.b64 	[param0], %rd14;
	.param .b64 retval0;
	call.uni (retval0), 
	malloc, 
	(
	param0
	);
	ld.param.b64 	%rd15, [retval0];
	} // callseq 0
	{ // callseq 1, 0
	.param .b64 param0;
	st.param.b64 	[param0], %rd14;
	.param .b64 retval0;
	call.uni (retval0), 
	malloc, 
	(
	param0
	);
	ld.param.b64 	%rd16, [retval0];
	} // callseq 1
	setp.lt.s32 	%p1, %r127, 1;
	@%p1 bra 	$L__BB0_90;
	setp.lt.s32 	%p2, %r126, 1;
	add.s32 	%r1, %r129, -1;
	@%p2 bra 	$L__BB0_71;
	mul.wide.s32 	%rd74, %r1, 4;
	add.s64 	%rd7, %rd15, %rd74;
	and.b32  	%r2, %r128, 7;
	and.b32  	%r3, %r128, 3;
	add.s32 	%r4, %r126, -1;
	add.s32 	%r5, %r126, -2;
	and.b32  	%r6, %r129, 7;
	and.b32  	%r7, %r129, 3;
	and.b32  	%r8, %r126, 7;
	and.b32  	%r9, %r126, 3;
	and.b32  	%r10, %r128, -8;
	and.b32  	%r11, %r128, 1;
	and.b32  	%r12, %r126, 2147483640;
	and.b32  	%r13, %r126, 1;
	and.b32  	%r14, %r4, 3;
	and.b32  	%r15, %r129, 2147483640;
	and.b32  	%r16, %r129, 1;
	neg.s32 	%r17, %r10;
	shl.b32 	%r18, %r127, 3;
	shl.b32 	%r19, %r127, 1;
	shl.b32 	%r20, %r127, 2;
	mul.lo.s32 	%r21, %r127, 5;
	mul.lo.s32 	%r22, %r127, 6;
	mul.lo.s32 	%r23, %r127, 7;
	shl.b32 	%r24, %r126, 3;
	shl.b32 	%r25, %r126, 1;
	mul.lo.s32 	%r26, %r126, 3;
	shl.b32 	%r27, %r126, 2;
	mul.lo.s32 	%r28, %r126, 5;
	mul.lo.s32 	%r29, %r126, 6;
	mul.lo.s32 	%r30, %r126, 7;
	mov.b32 	%r255, 0;
$L__BB0_3:
	setp.eq.s32 	%p17, %r128, 0;
	@%p17 bra 	$L__BB0_58;
	add.s32 	%r32, %r127, %r255;
	mov.b32 	%r256, 0;
	add.s32 	%r34, %r20, %r255;
	add.s32 	%r35, %r21, %r255;
	add.s32 	%r36, %r19, %r255;
	add.s32 	%r38, %r22, %r255;
	add.s32 	%r39, %r23, %r255;
$L__BB0_5:
	setp.lt.u32 	%p18, %r128, 8;
	mov.f64 	%fd147, 0d0000000000000000;
	mov.b32 	%r277, 0;
	mov.f64 	%fd146, %fd147;
	mov.f64 	%fd145, %fd147;
	@%p18 bra 	$L__BB0_8;
	mad.lo.s32 	%r270, %r127, 3, %r255;
	add.s32 	%r264, %r126, %r256;
	add.s32 	%r263, %r25, %r256;
	add.s32 	%r262, %r26, %r256;
	add.s32 	%r261, %r27, %r256;
	add.s32 	%r260, %r28, %r256;
	add.s32 	%r259, %r29, %r256;
	add.s32 	%r258, %r30, %r256;
	mov.f64 	%fd147, 0d0000000000000000;
	mov.u32 	%r257, %r256;
	mov.u32 	%r265, %r255;
	mov.u32 	%r266, %r39;
	mov.u32 	%r267, %r38;
	mov.u32 	%r268, %r35;
	mov.u32 	%r269, %r34;
	mov.u32 	%r271, %r36;
	mov.u32 	%r272, %r32;
	mov.u32 	%r273, %r17;
$L__BB0_7:
	.pragma "nounroll";
	mul.wide.u32 	%rd75, %r257, 4;
	add.s64 	%rd76, %rd2, %rd75;
	ld.global.f32 	%f32, [%rd76];
	mul.wide.u32 	%rd77, %r265, 4;
	add.s64 	%rd78, %rd1, %rd77;
	ld.global.f32 	%f33, [%rd78];
	mul.f32 	%f34, %f32, %f33;
	cvt.f64.f32 	%fd40, %f34;
	add.f64 	%fd41, %fd145, %fd40;
	mul.f32 	%f35, %f32, %f32;
	cvt.f64.f32 	%fd42, %f35;
	add.f64 	%fd43, %fd146, %fd42;
	mul.f32 	%f36, %f33, %f33;
	cvt.f64.f32 	%fd44, %f36;
	add.f64 	%fd45, %fd147, %fd44;
	mul.wide.u32 	%rd79, %r264, 4;
	add.s64 	%rd80, %rd2, %rd79;
	ld.global.f32 	%f37, [%rd80];
	mul.wide.u32 	%rd81, %r272, 4;
	add.s64 	%rd82, %rd1, %rd81;
	ld.global.f32 	%f38, [%rd82];
	mul.f32 	%f39, %f37, %f38;
	cvt.f64.f32 	%fd46, %f39;
	add.f64 	%fd47, %fd41, %fd46;
	mul.f32 	%f40, %f37, %f37;
	cvt.f64.f32 	%fd48, %f40;
	add.f64 	%fd49, %fd43, %fd48;
	mul.f32 	%f41, %f38, %f38;
	cvt.f64.f32 	%fd50, %f41;
	add.f64 	%fd51, %fd45, %fd50;
	mul.wide.u32 	%rd83, %r263, 4;
	add.s64 	%rd84, %rd2, %rd83;
	ld.global.f32 	%f42, [%rd84];
	mul.wide.u32 	%rd85, %r271, 4;
	add.s64 	%rd86, %rd1, %rd85;
	ld.global.f32 	%f43, [%rd86];
	mul.f32 	%f44, %f42, %f43;
	cvt.f64.f32 	%fd52, %f44;
	add.f64 	%fd53, %fd47, %fd52;
	mul.f32 	%f45, %f42, %f42;
	cvt.f64.f32 	%fd54, %f45;
	add.f64 	%fd55, %fd49, %fd54;
	mul.f32 	%f46, %f43, %f43;
	cvt.f64.f32 	%fd56, %f46;
	add.f64 	%fd57, %fd51, %fd56;
	mul.wide.u32 	%rd87, %r262, 4;
	add.s64 	%rd88, %rd2, %rd87;
	ld.global.f32 	%f47, [%rd88];
	mul.wide.u32 	%rd89, %r270, 4;
	add.s64 	%rd90, %rd1, %rd89;
	ld.global.f32 	%f48, [%rd90];
	mul.f32 	%f49, %f47, %f48;
	cvt.f64.f32 	%fd58, %f49;
	add.f64 	%fd59, %fd53, %fd58;
	mul.f32 	%f50, %f47, %f47;
	cvt.f64.f32 	%fd60, %f50;
	add.f64 	%fd61, %fd55, %fd60;
	mul.f32 	%f51, %f48, %f48;
	cvt.f64.f32 	%fd62, %f51;
	add.f64 	%fd63, %fd57, %fd62;
	mul.wide.u32 	%rd91, %r261, 4;
	add.s64 	%rd92, %rd2, %rd91;
	ld.global.f32 	%f52, [%rd92];
	mul.wide.u32 	%rd93, %r269, 4;
	add.s64 	%rd94, %rd1, %rd93;
	ld.global.f32 	%f53, [%rd94];
	mul.f32 	%f54, %f52, %f53;
	cvt.f64.f32 	%fd64, %f54;
	add.f64 	%fd65, %fd59, %fd64;
	mul.f32 	%f55, %f52, %f52;
	cvt.f64.f32 	%fd66, %f55;
	add.f64 	%fd67, %fd61, %fd66;
	mul.f32 	%f56, %f53, %f53;
	cvt.f64.f32 	%fd68, %f56;
	add.f64 	%fd69, %fd63, %fd68;
	mul.wide.u32 	%rd95, %r260, 4;
	add.s64 	%rd96, %rd2, %rd95;
	ld.global.f32 	%f57, [%rd96];
	mul.wide.u32 	%rd97, %r268, 4;
	add.s64 	%rd98, %rd1, %rd97;
	ld.global.f32 	%f58, [%rd98];
	mul.f32 	%f59, %f57, %f58;
	cvt.f64.f32 	%fd70, %f59;
	add.f64 	%fd71, %fd65, %fd70;
	mul.f32 	%f60, %f57, %f57;
	cvt.f64.f32 	%fd72, %f60;
	add.f64 	%fd73, %fd67, %fd72;
	mul.f32 	%f61, %f58, %f58;
	cvt.f64.f32 	%fd74, %f61;
	add.f64 	%fd75, %fd69, %fd74;
	mul.wide.u32 	%rd99, %r259, 4;
	add.s64 	%rd100, %rd2, %rd99;
	ld.global.f32 	%f62, [%rd100];
	mul.wide.u32 	%rd101, %r267, 4;
	add.s64 	%rd102, %rd1, %rd101;
	ld.global.f32 	%f63, [%rd102];
	mul.f32 	%f64, %f62, %f63;
	cvt.f64.f32 	%fd76, %f64;
	add.f64 	%fd77, %fd71, %fd76;
	mul.f32 	%f65, %f62, %f62;
	cvt.f64.f32 	%fd78, %f65;
	add.f64 	%fd79, %fd73, %fd78;
	mul.f32 	%f66, %f63, %f63;
	cvt.f64.f32 	%fd80, %f66;
	add.f64 	%fd81, %fd75, %fd80;
	mul.wide.u32 	%rd103, %r258, 4;
	add.s64 	%rd104, %rd2, %rd103;
	ld.global.f32 	%f67, [%rd104];
	mul.wide.u32 	%rd105, %r266, 4;
	add.s64 	%rd106, %rd1, %rd105;
	ld.global.f32 	%f68, [%rd106];
	mul.f32 	%f69, %f67, %f68;
	cvt.f64.f32 	%fd82, %f69;
	add.f64 	%fd145, %fd77, %fd82;
	mul.f32 	%f70, %f67, %f67;
	cvt.f64.f32 	%fd83, %f70;
	add.f64 	%fd146, %fd79, %fd83;
	mul.f32 	%f71, %f68, %f68;
	cvt.f64.f32 	%fd84, %f71;
	add.f64 	%fd147, %fd81, %fd84;
	add.s32 	%r273, %r273, 8;
	add.s32 	%r272, %r272, %r18;
	add.s32 	%r271, %r271, %r18;
	add.s32 	%r270, %r270, %r18;
	add.s32 	%r269, %r269, %r18;
	add.s32 	%r268, %r268, %r18;
	add.s32 	%r267, %r267, %r18;
	add.s32 	%r266, %r266, %r18;
	add.s32 	%r265, %r265, %r18;
	add.s32 	%r264, %r264, %r24;
	add.s32 	%r263, %r263, %r24;
	add.s32 	%r262, %r262, %r24;
	add.s32 	%r261, %r261, %r24;
	add.s32 	%r260, %r260, %r24;
	add.s32 	%r259, %r259, %r24;
	add.s32 	%r258, %r258, %r24;
	add.s32 	%r257, %r257, %r24;
	setp.eq.s32 	%p19, %r273, 0;
	mov.u32 	%r277, %r10;
	@%p19 bra 	$L__BB0_8;
	bra.uni 	$L__BB0_7;
$L__BB0_8:
	setp.eq.s32 	%p20, %r2, 0;
	@%p20 bra 	$L__BB0_37;
	add.s32 	%r170, %r2, -1;
	setp.lt.u32 	%p21, %r170, 3;
	@%p21 bra 	$L__BB0_11;
	mad.lo.s32 	%r171, %r277, %r126, %r256;
	mul.wide.u32 	%rd107, %r171, 4;
	add.s64 	%rd108, %rd2, %rd107;
	ld.global.f32 	%f72, [%rd108];
	mad.lo.s32 	%r172, %r277, %r127, %r255;
	mul.wide.u32 	%rd109, %r172, 4;
	add.s64 	%rd110, %rd1, %rd109;
	ld.global.f32 	%f73, [%rd110];
	mul.f32 	%f74, %f72, %f73;
	cvt.f64.f32 	%fd86, %f74;
	add.f64 	%fd87, %fd145, %fd86;
	mul.f32 	%f75, %f72, %f72;
	cvt.f64.f32 	%fd88, %f75;
	add.f64 	%fd89, %fd146, %fd88;
	mul.f32 	%f76, %f73, %f73;
	cvt.f64.f32 	%fd90, %f76;
	add.f64 	%fd91, %fd147, %fd90;
	add.s32 	%r173, %r171, %r126;
	mul.wide.u32 	%rd111, %r173, 4;
	add.s64 	%rd112, %rd2, %rd111;
	ld.global.f32 	%f77, [%rd112];
	add.s32 	%r174, %r172, %r127;
	mul.wide.u32 	%rd113, %r174, 4;
	add.s64 	%rd114, %rd1, %rd113;
	ld.global.f32 	%f78, [%rd114];
	mul.f32 	%f79, %f77, %f78;
	cvt.f64.f32 	%fd92, %f79;
	add.f64 	%fd93, %fd87, %fd92;
	mul.f32 	%f80, %f77, %f77;
	cvt.f64.f32 	%fd94, %f80;
	add.f64 	%fd95, %fd89, %fd94;
	mul.f32 	%f81, %f78, %f78;
	cvt.f64.f32 	%fd96, %f81;
	add.f64 	%fd97, %fd91, %fd96;
	add.s32 	%r175, %r173, %r126;
	mul.wide.u32 	%rd115, %r175, 4;
	add.s64 	%rd116, %rd2, %rd115;
	ld.global.f32 	%f82, [%rd116];
	add.s32 	%r176, %r174, %r127;
	mul.wide.u32 	%rd117, %r176, 4;
	add.s64 	%rd118, %rd1, %rd117;
	ld.global.f32 	%f83, [%rd118];
	mul.f32 	%f84, %f82, %f83;
	cvt.f64.f32 	%fd98, %f84;
	add.f64 	%fd99, %fd93, %fd98;
	mul.f32 	%f85, %f82, %f82;
	cvt.f64.f32 	%fd100, %f85;
	add.f64 	%fd101, %fd95, %fd100;
	mul.f32 	%f86, %f83, %f83;
	cvt.f64.f32 	%fd102, %f86;
	add.f64 	%fd103, %fd97, %fd102;
	add.s32 	%r177, %r175, %r126;
	mul.wide.u32 	%rd119, %r177, 4;
	add.s64 	%rd120, %rd2, %rd119;
	ld.global.f32 	%f87, [%rd120];
	add.s32 	%r178, %r176, %r127;
	mul.wide.u32 	%rd121, %r178, 4;
	add.s64 	%rd122, %rd1, %rd121;
	ld.global.f32 	%f88, [%rd122];
	mul.f32 	%f89, %f87, %f88;
	cvt.f64.f32 	%fd104, %f89;
	add.f64 	%fd145, %fd99, %fd104;
	mul.f32 	%f90, %f87, %f87;
	cvt.f64.f32 	%fd105, %f90;
	add.f64 	%fd146, %fd101, %fd105;
	mul.f32 	%f91, %f88, %f88;
	cvt.f64.f32 	%fd106, %f91;
	add.f64 	%fd147, %fd103, %fd106;
	add.s32 	%r277, %r277, 4;
$L__BB0_11:
	setp.eq.s32 	%p22, %r3, 0;
	@%p22 bra 	$L__BB0_37;
	setp.eq.s32 	%p23, %r3, 1;
	@%p23 bra 	$L__BB0_14;
	mad.lo.s32 	%r179, %r277, %r126, %r256;
	mul.wide.u32 	%rd123, %r179, 4;
	add.s64 	%rd124, %rd2, %rd123;
	ld.global.f32 	%f92, [%rd124];
	mad.lo.s32 	%r180, %r277, %r127, %r255;
	mul.wide.u32 	%rd125, %r180, 4;
	add.s64 	%rd126, %rd1, %rd125;
	ld.global.f32 	%f93, [%rd126];
	mul.f32 	%f94, %f92, %f93;
	cvt.f64.f32 	%fd108, %f94;
	add.f64 	%fd109, %fd145, %fd108;
	mul.f32 	%f95, %f92, %f92;
	cvt.f64.f32 	%fd110, %f95;
	add.f64 	%fd111, %fd146, %fd110;
	mul.f32 	%f96, %f93, %f93;
	cvt.f64.f32 	%fd112, %f96;
	add.f64 	%fd113, %fd147, %fd112;
	add.s32 	%r181, %r179, %r126;
	mul.wide.u32 	%rd127, %r181, 4;
	add.s64 	%rd128, %rd2, %rd127;
	ld.global.f32 	%f97, [%rd128];
	add.s32 	%r182, %r180, %r127;
	mul.wide.u32 	%rd129, %r182, 4;
	add.s64 	%rd130, %rd1, %rd129;
	ld.global.f32 	%f98, [%rd130];
	mul.f32 	%f99, %f97, %f98;
	cvt.f64.f32 	%fd114, %f99;
	add.f64 	%fd145, %fd109, %fd114;
	mul.f32 	%f100, %f97, %f97;
	cvt.f64.f32 	%fd115, %f100;
	add.f64 	%fd146, %fd111, %fd115;
	mul.f32 	%f101, %f98, %f98;
	cvt.f64.f32 	%fd116, %f101;
	add.f64 	%fd147, %fd113, %fd116;
	add.s32 	%r277, %r277, 2;
$L__BB0_14:
	setp.eq.s32 	%p24, %r11, 0;
	@%p24 bra 	$L__BB0_37;
	mad.lo.s32 	%r183, %r277, %r126, %r256;
	mul.wide.u32 	%rd131, %r183, 4;
	add.s64 	%rd132, %rd2, %rd131;
	ld.global.f32 	%f102, [%rd132];
	mad.lo.s32 	%r184, %r277, %r127, %r255;
	mul.wide.u32 	%rd133, %r184, 4;
	add.s64 	%rd134, %rd1, %rd133;
	ld.global.f32 	%f103, [%rd134];
	mul.f32 	%f104, %f102, %f103;
	cvt.f64.f32 	%fd117, %f104;
	add.f64 	%fd145, %fd145, %fd117;
	mul.f32 	%f105, %f102, %f102;
	cvt.f64.f32 	%fd118, %f105;
	add.f64 	%fd146, %fd146, %fd118;
	mul.f32 	%f106, %f103, %f103;
	cvt.f64.f32 	%fd119, %f106;
	add.f64 	%fd147, %fd147, %fd119;
	bra.uni 	$L__BB0_37;
$L__BB0_16:
	mul.wide.u32 	%rd150, %r274, 4;
	add.s64 	%rd8, %rd15, %rd150;
	ld.f32 	%f1, [%rd8];
	ld.f32 	%f128, [%rd7];
	setp.ge.f32 	%p36, %f1, %f128;
	@%p36 bra 	$L__BB0_18;
	min.s32 	%r206, %r274, %r1;
	mul.wide.s32 	%rd151, %r206, 4;
	add.s64 	%rd152, %rd15, %rd151;
	st.f32 	[%rd152], %f1;
	add.s64 	%rd153, %rd16, %rd151;
	st.u32 	[%rd153], %r274;
	ld.f32 	%f128, [%rd7];
$L__BB0_18:
	ld.f32 	%f5, [%rd8+4];
	setp.ge.f32 	%p37, %f5, %f128;
	@%p37 bra 	$L__BB0_20;
	add.s32 	%r207, %r274, 1;
	min.s32 	%r208, %r207, %r1;
	mul.wide.s32 	%rd154, %r208, 4;
	add.s64 	%rd155, %rd15, %rd154;
	st.f32 	[%rd155], %f5;
	add.s64 	%rd156, %rd16, %rd154;
	st.u32 	[%rd156], %r207;
	ld.f32 	%f128, [%rd7];
$L__BB0_20:
	ld.f32 	%f8, [%rd8+8];
	setp.ge.f32 	%p38, %f8, %f128;
	@%p38 bra 	$L__BB0_22;
	add.s32 	%r209, %r274, 2;
	min.s32 	%r210, %r209, %r1;
	mul.wide.s32 	%rd157, %r210, 4;
	add.s64 	%rd158, %rd15, %rd157;
	st.f32 	[%rd158], %f8;
	add.s64 	%rd159, %rd16, %rd157;
	st.u32 	[%rd159], %r209;
	ld.f32 	%f128, [%rd7];
$L__BB0_22:
	ld.f32 	%f11, [%rd8+12];
	setp.ge.f32 	%p39, %f11, %f128;
	@%p39 bra 	$L__BB0_24;
	add.s32 	%r211, %r274, 3;
	min.s32 	%r212, %r211, %r1;
	mul.wide.s32 	%rd160, %r212, 4;
	add.s64 	%rd161, %rd15, %rd160;
	st.f32 	[%rd161], %f11;
	add.s64 	%rd162, %rd16, %rd160;
	st.u32 	[%rd162], %r211;
$L__BB0_24:
	add.s32 	%r282, %r274, 4;
	add.s32 	%r213, %r274, 3;
	and.b32  	%r214, %r4, -4;
	setp.eq.s32 	%p40, %r213, %r214;
	mov.u32 	%r274, %r282;
	@%p40 bra 	$L__BB0_25;
	bra.uni 	$L__BB0_16;
$L__BB0_25:
	setp.eq.s32 	%p41, %r14, 0;
	@%p41 bra 	$L__BB0_34;
	mul.wide.u32 	%rd163, %r282, 4;
	add.s64 	%rd9, %rd15, %rd163;
	ld.f32 	%f12, [%rd9];
	ld.f32 	%f108, [%rd7];
	setp.ge.f32 	%p42, %f12, %f108;
	@%p42 bra 	$L__BB0_28;
	min.s32 	%r215, %r282, %r1;
	mul.wide.s32 	%rd164, %r215, 4;
	add.s64 	%rd165, %rd15, %rd164;
	st.f32 	[%rd165], %f12;
	add.s64 	%rd166, %rd16, %rd164;
	st.u32 	[%rd166], %r282;
$L__BB0_28:
	setp.eq.s32 	%p43, %r14, 1;
	@%p43 bra 	$L__BB0_34;
	ld.f32 	%f13, [%rd9+4];
	ld.f32 	%f109, [%rd7];
	setp.ge.f32 	%p44, %f13, %f109;
	@%p44 bra 	$L__BB0_31;
	add.s32 	%r216, %r282, 1;
	min.s32 	%r217, %r216, %r1;
	mul.wide.s32 	%rd167, %r217, 4;
	add.s64 	%rd168, %rd15, %rd167;
	st.f32 	[%rd168], %f13;
	add.s64 	%rd169, %rd16, %rd167;
	st.u32 	[%rd169], %r216;
$L__BB0_31:
	setp.eq.s32 	%p45, %r14, 2;
	@%p45 bra 	$L__BB0_34;
	ld.f32 	%f14, [%rd9+8];
	ld.f32 	%f110, [%rd7];
	setp.ge.f32 	%p46, %f14, %f110;
	@%p46 bra 	$L__BB0_34;
	add.s32 	%r218, %r282, 2;
	min.s32 	%r219, %r218, %r1;
	mul.wide.s32 	%rd170, %r219, 4;
	add.s64 	%rd171, %rd15, %rd170;
	st.f32 	[%rd171], %f14;
	add.s64 	%rd172, %rd16, %rd170;
	st.u32 	[%rd172], %r218;
$L__BB0_34:
	setp.gt.s32 	%p52, %r129, 0;
	@%p52 bra 	$L__BB0_35;
	bra.uni 	$L__BB0_57;
$L__BB0_35:
	setp.lt.u32 	%p53, %r129, 8;
	mov.b32 	%r280, 0;
	@%p53 bra 	$L__BB0_49;
	mov.b32 	%r275, 0;
	bra.uni 	$L__BB0_48;
$L__BB0_37:
	sqrt.rn.f64 	%fd120, %fd146;
	sqrt.rn.f64 	%fd121, %fd147;
	mul.f64 	%fd122, %fd120, %fd121;
	div.rn.f64 	%fd123, %fd145, %fd122;
	cvt.rn.f32.f64 	%f107, %fd123;
	mul.wide.u32 	%rd135, %r256, 4;
	add.s64 	%rd136, %rd15, %rd135;
	st.f32 	[%rd136], %f107;
	add.s64 	%rd137, %rd16, %rd135;
	st.u32 	[%rd137], %r256;
	add.s32 	%r256, %r256, 1;
	setp.eq.s32 	%p25, %r256, %r126;
	@%p25 bra 	$L__BB0_38;
	bra.uni 	$L__BB0_5;
$L__BB0_38:
	setp.gt.s32 	%p33, %r126, 1;
	mov.b32 	%r203, 0;
	st.u32 	[%rd16], %r203;
	@%p33 bra 	$L__BB0_39;
	bra.uni 	$L__BB0_34;
$L__BB0_39:
	setp.lt.s32 	%p34, %r129, 2;
	@%p34 bra 	$L__BB0_69;
	mov.b32 	%r287, 1;
$L__BB0_41:
	mul.wide.u32 	%rd173, %r287, 4;
	add.s64 	%rd174, %rd15, %rd173;
	ld.f32 	%f15, [%rd174];
	setp.lt.s32 	%p47, %r287, %r129;
	@%p47 bra 	$L__BB0_43;
	ld.f32 	%f111, [%rd7];
	setp.ge.f32 	%p48, %f15, %f111;
	@%p48 bra 	$L__BB0_47;
$L__BB0_43:
	min.s32 	%r289, %r287, %r1;
$L__BB0_44:
	add.s32 	%r108, %r289, -1;
	mul.wide.u32 	%rd175, %r108, 4;
	add.s64 	%rd176, %rd15, %rd175;
	ld.f32 	%f16, [%rd176];
	setp.leu.f32 	%p49, %f16, %f15;
	@%p49 bra 	$L__BB0_46;
	mul.wide.u32 	%rd177, %r289, 4;
	add.s64 	%rd178, %rd15, %rd177;
	st.f32 	[%rd178], %f16;
	add.s64 	%rd180, %rd16, %rd175;
	ld.u32 	%r221, [%rd180];
	add.s64 	%rd181, %rd16, %rd177;
	st.u32 	[%rd181], %r221;
	setp.gt.s32 	%p50, %r289, 1;
	mov.u32 	%r289, %r108;
	@%p50 bra 	$L__BB0_44;
$L__BB0_46:
	mul.wide.s32 	%rd182, %r289, 4;
	add.s64 	%rd183, %rd15, %rd182;
	st.f32 	[%rd183], %f15;
	add.s64 	%rd184, %rd16, %rd182;
	st.u32 	[%rd184], %r287;
$L__BB0_47:
	add.s32 	%r287, %r287, 1;
	setp.eq.s32 	%p51, %r287, %r126;
	@%p51 bra 	$L__BB0_34;
	bra.uni 	$L__BB0_41;
$L__BB0_48:
	.pragma "nounroll";
	mul.wide.u32 	%rd185, %r275, 4;
	add.s64 	%rd186, %rd15, %rd185;
	ld.f32 	%f112, [%rd186];
	mad.lo.s32 	%r224, %r275, %r127, %r255;
	mul.wide.u32 	%rd187, %r224, 4;
	add.s64 	%rd188, %rd4, %rd187;
	st.global.f32 	[%rd188], %f112;
	add.s64 	%rd189, %rd16, %rd185;
	ld.u32 	%r225, [%rd189];
	add.s64 	%rd190, %rd3, %rd187;
	st.global.u32 	[%rd190], %r225;
	ld.f32 	%f113, [%rd186+4];
	add.s32 	%r226, %r224, %r127;
	mul.wide.u32 	%rd191, %r226, 4;
	add.s64 	%rd192, %rd4, %rd191;
	st.global.f32 	[%rd192], %f113;
	ld.u32 	%r227, [%rd189+4];
	add.s64 	%rd193, %rd3, %rd191;
	st.global.u32 	[%rd193], %r227;
	ld.f32 	%f114, [%rd186+8];
	add.s32 	%r228, %r226, %r127;
	mul.wide.u32 	%rd194, %r228, 4;
	add.s64 	%rd195, %rd4, %rd194;
	st.global.f32 	[%rd195], %f114;
	ld.u32 	%r229, [%rd189+8];
	add.s64 	%rd196, %rd3, %rd194;
	st.global.u32 	[%rd196], %r229;
	ld.f32 	%f115, [%rd186+12];
	add.s32 	%r230, %r228, %r127;
	mul.wide.u32 	%rd197, %r230, 4;
	add.s64 	%rd198, %rd4, %rd197;
	st.global.f32 	[%rd198], %f115;
	ld.u32 	%r231, [%rd189+12];
	add.s64 	%rd199, %rd3, %rd197;
	st.global.u32 	[%rd199], %r231;
	ld.f32 	%f116, [%rd186+16];
	add.s32 	%r232, %r230, %r127;
	mul.wide.u32 	%rd200, %r232, 4;
	add.s64 	%rd201, %rd4, %rd200;
	st.global.f32 	[%rd201], %f116;
	ld.u32 	%r233, [%rd189+16];
	add.s64 	%rd202, %rd3, %rd200;
	st.global.u32 	[%rd202], %r233;
	ld.f32 	%f117, [%rd186+20];
	add.s32 	%r234, %r232, %r127;
	mul.wide.u32 	%rd203, %r234, 4;
	add.s64 	%rd204, %rd4, %rd203;
	st.global.f32 	[%rd204], %f117;
	ld.u32 	%r235, [%rd189+20];
	add.s64 	%rd205, %rd3, %rd203;
	st.global.u32 	[%rd205], %r235;
	ld.f32 	%f118, [%rd186+24];
	add.s32 	%r236, %r234, %r127;
	mul.wide.u32 	%rd206, %r236, 4;
	add.s64 	%rd207, %rd4, %rd206;
	st.global.f32 	[%rd207], %f118;
	ld.u32 	%r237, [%rd189+24];
	add.s64 	%rd208, %rd3, %rd206;
	st.global.u32 	[%rd208], %r237;
	ld.f32 	%f119, [%rd186+28];
	add.s32 	%r238, %r236, %r127;
	mul.wide.u32 	%rd209, %r238, 4;
	add.s64 	%rd210, %rd4, %rd209;
	st.global.f32 	[%rd210], %f119;
	ld.u32 	%r239, [%rd189+28];
	add.s64 	%rd211, %rd3, %rd209;
	st.global.u32 	[%rd211], %r239;
	add.s32 	%r275, %r275, 8;
	setp.eq.s32 	%p54, %r275, %r15;
	mov.u32 	%r280, %r15;
	@%p54 bra 	$L__BB0_49;
	bra.uni 	$L__BB0_48;
$L__BB0_49:
	setp.eq.s32 	%p55, %r6, 0;
	@%p55 bra 	$L__BB0_57;
	add.s32 	%r240, %r6, -1;
	setp.lt.u32 	%p56, %r240, 3;
	@%p56 bra 	$L__BB0_52;
	mul.wide.u32 	%rd212, %r280, 4;
	add.s64 	%rd213, %rd15, %rd212;
	ld.f32 	%f120, [%rd213];
	mad.lo.s32 	%r241, %r280, %r127, %r255;
	mul.wide.u32 	%rd214, %r241, 4;
	add.s64 	%rd215, %rd4, %rd214;
	st.global.f32 	[%rd215], %f120;
	add.s64 	%rd216, %rd16, %rd212;
	ld.u32 	%r242, [%rd216];
	add.s64 	%rd217, %rd3, %rd214;
	st.global.u32 	[%rd217], %r242;
	ld.f32 	%f121, [%rd213+4];
	add.s32 	%r243, %r241, %r127;
	mul.wide.u32 	%rd218, %r243, 4;
	add.s64 	%rd219, %rd4, %rd218;
	st.global.f32 	[%rd219], %f121;
	ld.u32 	%r244, [%rd216+4];
	add.s64 	%rd220, %rd3, %rd218;
	st.global.u32 	[%rd220], %r244;
	ld.f32 	%f122, [%rd213+8];
	add.s32 	%r245, %r243, %r127;
	mul.wide.u32 	%rd221, %r245, 4;
	add.s64 	%rd222, %rd4, %rd221;
	st.global.f32 	[%rd222], %f122;
	ld.u32 	%r246, [%rd216+8];
	add.s64 	%rd223, %rd3, %rd221;
	st.global.u32 	[%rd223], %r246;
	ld.f32 	%f123, [%rd213+12];
	add.s32 	%r247, %r245, %r127;
	mul.wide.u32 	%rd224, %r247, 4;
	add.s64 	%rd225, %rd4, %rd224;
	st.global.f32 	[%rd225], %f123;
	ld.u32 	%r248, [%rd216+12];
	add.s64 	%rd226, %rd3, %rd224;
	st.global.u32 	[%rd226], %r248;
	add.s32 	%r280, %r280, 4;
$L__BB0_52:
	setp.eq.s32 	%p57, %r7, 0;
	@%p57 bra 	$L__BB0_57;
	setp.eq.s32 	%p58, %r7, 1;
	@%p58 bra 	$L__BB0_55;
	mul.wide.u32 	%rd227, %r280, 4;
	add.s64 	%rd228, %rd15, %rd227;
	ld.f32 	%f124, [%rd228];
	mad.lo.s32 	%r249, %r280, %r127, %r255;
	mul.wide.u32 	%rd229, %r249, 4;
	add.s64 	%rd230, %rd4, %rd229;
	st.global.f32 	[%rd230], %f124;
	add.s64 	%rd231, %rd16, %rd227;
	ld.u32 	%r250, [%rd231];
	add.s64 	%rd232, %rd3, %rd229;
	st.global.u32 	[%rd232], %r250;
	ld.f32 	%f125, [%rd228+4];
	add.s32 	%r251, %r249, %r127;
	mul.wide.u32 	%rd233, %r251, 4;
	add.s64 	%rd234, %rd4, %rd233;
	st.global.f32 	[%rd234], %f125;
	ld.u32 	%r252, [%rd231+4];
	add.s64 	%rd235, %rd3, %rd233;
	st.global.u32 	[%rd235], %r252;
	add.s32 	%r280, %r280, 2;
$L__BB0_55:
	setp.eq.s32 	%p59, %r16, 0;
	@%p59 bra 	$L__BB0_57;
	mul.wide.u32 	%rd236, %r280, 4;
	add.s64 	%rd237, %rd15, %rd236;
	ld.f32 	%f126, [%rd237];
	mad.lo.s32 	%r253, %r280, %r127, %r255;
	mul.wide.u32 	%rd238, %r253, 4;
	add.s64 	%rd239, %rd4, %rd238;
	st.global.f32 	[%rd239], %f126;
	add.s64 	%rd240, %rd16, %rd236;
	ld.u32 	%r254, [%rd240];
	add.s64 	%rd241, %rd3, %rd238;
	st.global.u32 	[%rd241], %r254;
$L__BB0_57:
	add.s32 	%r255, %r255, 1;
	setp.eq.s32 	%p60, %r255, %r127;
	@%p60 bra 	$L__BB0_90;
	bra.uni 	$L__BB0_3;
$L__BB0_58:
	setp.lt.u32 	%p26, %r4, 7;
	mov.b32 	%r285, 0;
	@%p26 bra 	$L__BB0_61;
	mov.b32 	%r283, 0;
$L__BB0_60:
	.pragma "nounroll";
	mul.wide.u32 	%rd138, %r283, 4;
	add.s64 	%rd139, %rd15, %rd138;
	mov.b32 	%r187, 2143289344;
	st.u32 	[%rd139], %r187;
	add.s64 	%rd140, %rd16, %rd138;
	st.u32 	[%rd140], %r283;
	add.s32 	%r188, %r283, 1;
	st.u32 	[%rd139+4], %r187;
	st.u32 	[%rd140+4], %r188;
	add.s32 	%r189, %r283, 2;
	st.u32 	[%rd139+8], %r187;
	st.u32 	[%rd140+8], %r189;
	add.s32 	%r190, %r283, 3;
	st.u32 	[%rd139+12], %r187;
	st.u32 	[%rd140+12], %r190;
	add.s32 	%r191, %r283, 4;
	st.u32 	[%rd139+16], %r187;
	st.u32 	[%rd140+16], %r191;
	add.s32 	%r192, %r283, 5;
	st.u32 	[%rd139+20], %r187;
	st.u32 	[%rd140+20], %r192;
	add.s32 	%r193, %r283, 6;
	st.u32 	[%rd139+24], %r187;
	st.u32 	[%rd140+24], %r193;
	add.s32 	%r194, %r283, 7;
	st.u32 	[%rd139+28], %r187;
	st.u32 	[%rd140+28], %r194;
	add.s32 	%r283, %r283, 8;
	setp.ne.s32 	%p27, %r283, %r12;
	mov.u32 	%r285, %r12;
	@%p27 bra 	$L__BB0_60;
$L__BB0_61:
	setp.eq.s32 	%p28, %r8, 0;
	@%p28 bra 	$L__BB0_38;
	add.s32 	%r195, %r8, -1;
	setp.lt.u32 	%p29, %r195, 3;
	@%p29 bra 	$L__BB0_64;
	mul.wide.u32 	%rd141, %r285, 4;
	add.s64 	%rd142, %rd15, %rd141;
	mov.b32 	%r196, 2143289344;
	st.u32 	[%rd142], %r196;
	add.s64 	%rd143, %rd16, %rd141;
	st.u32 	[%rd143], %r285;
	add.s32 	%r197, %r285, 1;
	st.u32 	[%rd142+4], %r196;
	st.u32 	[%rd143+4], %r197;
	add.s32 	%r198, %r285, 2;
	st.u32 	[%rd142+8], %r196;
	st.u32 	[%rd143+8], %r198;
	add.s32 	%r199, %r285, 3;
	st.u32 	[%rd142+12], %r196;
	st.u32 	[%rd143+12], %r199;
	add.s32 	%r285, %r285, 4;
$L__BB0_64:
	setp.eq.s32 	%p30, %r9, 0;
	@%p30 bra 	$L__BB0_38;
	setp.eq.s32 	%p31, %r9, 1;
	@%p31 bra 	$L__BB0_67;
	mul.wide.u32 	%rd144, %r285, 4;
	add.s64 	%rd145, %rd15, %rd144;
	mov.b32 	%r200, 2143289344;
	st.u32 	[%rd145], %r200;
	add.s64 	%rd146, %rd16, %rd144;
	st.u32 	[%rd146], %r285;
	add.s32 	%r201, %r285, 1;
	st.u32 	[%rd145+4], %r200;
	st.u32 	[%rd146+4], %r201;
	add.s32 	%r285, %r285, 2;
$L__BB0_67:
	setp.eq.s32 	%p32, %r13, 0;
	@%p32 bra 	$L__BB0_38;
	mul.wide.u32 	%rd147, %r285, 4;
	add.s64 	%rd148, %rd15, %rd147;
	mov.b32 	%r202, 2143289344;
	st.u32 	[%rd148], %r202;
	add.s64 	%rd149, %rd16, %rd147;
	st.u32 	[%rd149], %r285;
	bra.uni 	$L__BB0_38;
$L__BB0_69:
	setp.lt.u32 	%p35, %r5, 3;
	mov.b32 	%r282, 1;
	@%p35 bra 	$L__BB0_25;
	mov.b32 	%r274, 1;
	bra.uni 	$L__BB0_16;
$L__BB0_71:
	setp.lt.s32 	%p3, %r129, 1;
	@%p3 bra 	$L__BB0_85;
	and.b32  	%r111, %r129, 7;
	add.s32 	%r112, %r111, -1;
	and.b32  	%r113, %r129, 3;
	and.b32  	%r114, %r129, 2147483640;
	and.b32  	%r115, %r129, 1;
	mov.b32 	%r290, 0;
$L__BB0_73:
	setp.lt.u32 	%p9, %r129, 8;
	mov.b32 	%r293, 0;
	st.u32 	[%rd16], %r293;
	@%p9 bra 	$L__BB0_76;
	mov.b32 	%r291, 0;
$L__BB0_75:
	.pragma "nounroll";
	mul.wide.u32 	%rd17, %r291, 4;
	add.s64 	%rd18, %rd15, %rd17;
	ld.f32 	%f17, [%rd18];
	mad.lo.s32 	%r137, %r291, %r127, %r290;
	mul.wide.u32 	%rd19, %r137, 4;
	add.s64 	%rd20, %rd4, %rd19;
	st.global.f32 	[%rd20], %f17;
	add.s64 	%rd21, %rd16, %rd17;
	ld.u32 	%r138, [%rd21];
	add.s64 	%rd22, %rd3, %rd19;
	st.global.u32 	[%rd22], %r138;
	ld.f32 	%f18, [%rd18+4];
	add.s32 	%r139, %r137, %r127;
	mul.wide.u32 	%rd23, %r139, 4;
	add.s64 	%rd24, %rd4, %rd23;
	st.global.f32 	[%rd24], %f18;
	ld.u32 	%r140, [%rd21+4];
	add.s64 	%rd25, %rd3, %rd23;
	st.global.u32 	[%rd25], %r140;
	ld.f32 	%f19, [%rd18+8];
	add.s32 	%r141, %r139, %r127;
	mul.wide.u32 	%rd26, %r141, 4;
	add.s64 	%rd27, %rd4, %rd26;
	st.global.f32 	[%rd27], %f19;
	ld.u32 	%r142, [%rd21+8];
	add.s64 	%rd28, %rd3, %rd26;
	st.global.u32 	[%rd28], %r142;
	ld.f32 	%f20, [%rd18+12];
	add.s32 	%r143, %r141, %r127;
	mul.wide.u32 	%rd29, %r143, 4;
	add.s64 	%rd30, %rd4, %rd29;
	st.global.f32 	[%rd30], %f20;
	ld.u32 	%r144, [%rd21+12];
	add.s64 	%rd31, %rd3, %rd29;
	st.global.u32 	[%rd31], %r144;
	ld.f32 	%f21, [%rd18+16];
	add.s32 	%r145, %r143, %r127;
	mul.wide.u32 	%rd32, %r145, 4;
	add.s64 	%rd33, %rd4, %rd32;
	st.global.f32 	[%rd33], %f21;
	ld.u32 	%r146, [%rd21+16];
	add.s64 	%rd34, %rd3, %rd32;
	st.global.u32 	[%rd34], %r146;
	ld.f32 	%f22, [%rd18+20];
	add.s32 	%r147, %r145, %r127;
	mul.wide.u32 	%rd35, %r147, 4;
	add.s64 	%rd36, %rd4, %rd35;
	st.global.f32 	[%rd36], %f22;
	ld.u32 	%r148, [%rd21+20];
	add.s64 	%rd37, %rd3, %rd35;
	st.global.u32 	[%rd37], %r148;
	ld.f32 	%f23, [%rd18+24];
	add.s32 	%r149, %r147, %r127;
	mul.wide.u32 	%rd38, %r149, 4;
	add.s64 	%rd39, %rd4, %rd38;
	st.global.f32 	[%rd39], %f23;
	ld.u32 	%r150, [%rd21+24];
	add.s64 	%rd40, %rd3, %rd38;
	st.global.u32 	[%rd40], %r150;
	ld.f32 	%f24, [%rd18+28];
	add.s32 	%r151, %r149, %r127;
	mul.wide.u32 	%rd41, %r151, 4;
	add.s64 	%rd42, %rd4, %rd41;
	st.global.f32 	[%rd42], %f24;
	ld.u32 	%r152, [%rd21+28];
	add.s64 	%rd43, %rd3, %rd41;
	st.global.u32 	[%rd43], %r152;
	add.s32 	%r291, %r291, 8;
	setp.ne.s32 	%p10, %r291, %r114;
	mov.u32 	%r293, %r114;
	@%p10 bra 	$L__BB0_75;
$L__BB0_76:
	setp.eq.s32 	%p11, %r111, 0;
	@%p11 bra 	$L__BB0_84;
	setp.lt.u32 	%p12, %r112, 3;
	@%p12 bra 	$L__BB0_79;
	mul.wide.u32 	%rd44, %r293, 4;
	add.s64 	%rd45, %rd15, %rd44;
	ld.f32 	%f25, [%rd45];
	mad.lo.s32 	%r153, %r293, %r127, %r290;
	mul.wide.u32 	%rd46, %r153, 4;
	add.s64 	%rd47, %rd4, %rd46;
	st.global.f32 	[%rd47], %f25;
	add.s64 	%rd48, %rd16, %rd44;
	ld.u32 	%r154, [%rd48];
	add.s64 	%rd49, %rd3, %rd46;
	st.global.u32 	[%rd49], %r154;
	ld.f32 	%f26, [%rd45+4];
	add.s32 	%r155, %r153, %r127;
	mul.wide.u32 	%rd50, %r155, 4;
	add.s64 	%rd51, %rd4, %rd50;
	st.global.f32 	[%rd51], %f26;
	ld.u32 	%r156, [%rd48+4];
	add.s64 	%rd52, %rd3, %rd50;
	st.global.u32 	[%rd52], %r156;
	ld.f32 	%f27, [%rd45+8];
	add.s32 	%r157, %r155, %r127;
	mul.wide.u32 	%rd53, %r157, 4;
	add.s64 	%rd54, %rd4, %rd53;
	st.global.f32 	[%rd54], %f27;
	ld.u32 	%r158, [%rd48+8];
	add.s64 	%rd55, %rd3, %rd53;
	st.global.u32 	[%rd55], %r158;
	ld.f32 	%f28, [%rd45+12];
	add.s32 	%r159, %r157, %r127;
	mul.wide.u32 	%rd56, %r159, 4;
	add.s64 	%rd57, %rd4, %rd56;
	st.global.f32 	[%rd57], %f28;
	ld.u32 	%r160, [%rd48+12];
	add.s64 	%rd58, %rd3, %rd56;
	st.global.u32 	[%rd58], %r160;
	add.s32 	%r293, %r293, 4;
$L__BB0_79:
	setp.eq.s32 	%p13, %r113, 0;
	@%p13 bra 	$L__BB0_84;
	setp.eq.s32 	%p14, %r113, 1;
	@%p14 bra 	$L__BB0_82;
	mul.wide.u32 	%rd59, %r293, 4;
	add.s64 	%rd60, %rd15, %rd59;
	ld.f32 	%f29, [%rd60];
	mad.lo.s32 	%r161, %r293, %r127, %r290;
	mul.wide.u32 	%rd61, %r161, 4;
	add.s64 	%rd62, %rd4, %rd61;
	st.global.f32 	[%rd62], %f29;
	add.s64 	%rd63, %rd16, %rd59;
	ld.u32 	%r162, [%rd63];
	add.s64 	%rd64, %rd3, %rd61;
	st.global.u32 	[%rd64], %r162;
	ld.f32 	%f30, [%rd60+4];
	add.s32 	%r163, %r161, %r127;
	mul.wide.u32 	%rd65, %r163, 4;
	add.s64 	%rd66, %rd4, %rd65;
	st.global.f32 	[%rd66], %f30;
	ld.u32 	%r164, [%rd63+4];
	add.s64 	%rd67, %rd3, %rd65;
	st.global.u32 	[%rd67], %r164;
	add.s32 	%r293, %r293, 2;
$L__BB0_82:
	setp.eq.s32 	%p15, %r115, 0;
	@%p15 bra 	$L__BB0_84;
	mul.wide.u32 	%rd68, %r293, 4;
	add.s64 	%rd69, %rd15, %rd68;
	ld.f32 	%f31, [%rd69];
	mad.lo.s32 	%r165, %r293, %r127, %r290;
	mul.wide.u32 	%rd70, %r165, 4;
	add.s64 	%rd71, %rd4, %rd70;
	st.global.f32 	[%rd71], %f31;
	add.s64 	%rd72, %rd16, %rd68;
	ld.u32 	%r166, [%rd72];
	add.s64 	%rd73, %rd3, %rd70;
	st.global.u32 	[%rd73], %r166;
$L__BB0_84:
	add.s32 	%r290, %r290, 1;
	setp.eq.s32 	%p16, %r290, %r127;
	@%p16 bra 	$L__BB0_90;
	bra.uni 	$L__BB0_73;
$L__BB0_85:
	add.s32 	%r130, %r127, -1;
	and.b32  	%r125, %r127, 7;
	setp.lt.u32 	%p4, %r130, 7;
	@%p4 bra 	$L__BB0_87;
	mov.b32 	%r131, 0;
	st.u32 	[%rd16], %r131;
$L__BB0_87:
	setp.eq.s32 	%p5, %r125, 0;
	@%p5 bra 	$L__BB0_90;
	and.b32  	%r132, %r127, 3;
	setp.lt.u32 	%p6, %r125, 4;
	setp.eq.s32 	%p7, %r132, 0;
	and.pred  	%p8, %p6, %p7;
	@%p8 bra 	$L__BB0_90;
	mov.b32 	%r133, 0;
	st.u32 	[%rd16], %r133;
$L__BB0_90:
	{ // callseq 2, 0
	.param .b64 param0;
	st.param.b64 	[param0], %rd16;
	call.uni 
	free, 
	(
	param0
	);
	} // callseq 2
	{ // callseq 3, 0
	.param .b64 param0;
	st.param.b64 	[param0], %rd15;
	call.uni 
	free, 
	(
	param0
	);
	} // callseq 3
	ret;

}


// ===== COMPILED SASS (sm_100) =====

	.target	sm_100

	.elftype	@"ET_EXEC"


//--------------------- .note.nv.tkinfo           --------------------------
	.section	.note.nv.tkinfo,"",@"SHT_NOTE"
	.sectionflags	@"SHF_NOTE_NV_TKINFO"
	.tkinfo
        /*0018*/ 	.word	0x00000002
        /*0030*/ 	.string	""
        /*0030*/ 	.string	"ptxas"
        /*0030*/ 	.string	"Cuda compilation tools, release 13.0, V13.0.88"
        /*0030*/ 	.string	"Build cuda_13.0.r13.0/compiler.36424714_0"
        /*0030*/ 	.string	"-arch sm_100 -m 64 "



//--------------------- .note.nv.cuinfo           --------------------------
	.section	.note.nv.cuinfo,"",@"SHT_NOTE"
	.sectionflags	@"SHF_NOTE_NV_CUINFO"
        /*0018*/ 	.short	0x0002
        /*001a*/ 	.short	0x0064
        /*001c*/ 	.short	0x0082
	.zero		2


//--------------------- .nv.info                  --------------------------
	.section	.nv.info,"",@"SHT_CUDA_INFO"
	.align	4


	//----- nvinfo : EIATTR_REGCOUNT
	.align		4
        /*0000*/ 	.byte	0x04, 0x2f
        /*0002*/ 	.short	(.L_1 - .L_0)
	.align		4
.L_0:
        /*0004*/ 	.word	index@(_Z7knn_gpuPKfiS0_iiiPfPi)
        /*0008*/ 	.word	0x00000038


	//----- nvinfo : EIATTR_FRAME_SIZE
	.align		4
.L_1:
        /*000c*/ 	.byte	0x04, 0x11
        /*000e*/ 	.short	(.L_3 - .L_2)
	.align		4
.L_2:
        /*0010*/ 	.word	index@($__internal_1_$__cuda_sm20_dsqrt_rn_f64_mediumpath_v1)
        /*0014*/ 	.word	0x00000000


	//----- nvinfo : EIATTR_FRAME_SIZE
	.align		4
.L_3:
        /*0018*/ 	.byte	0x04, 0x11
        /*001a*/ 	.short	(.L_5 - .L_4)
	.align		4
.L_4:
        /*001c*/ 	.word	index@($__internal_0_$__cuda_sm20_div_rn_f64_full)
        /*0020*/ 	.word	0x00000000


	//----- nvinfo : EIATTR_FRAME_SIZE
	.align		4
.L_5:
        /*0024*/ 	.byte	0x04, 0x11
        /*0026*/ 	.short	(.L_7 - .L_6)
	.align		4
.L_6:
        /*0028*/ 	.word	index@(_Z7knn_gpuPKfiS0_iiiPfPi)
        /*002c*/ 	.word	0x00000000


	//----- nvinfo : EIATTR_MIN_STACK_SIZE
	.align		4
.L_7:
        /*0030*/ 	.byte	0x04, 0x12
        /*0032*/ 	.short	(.L_9 - .L_8)
	.align		4
.L_8:
        /*0034*/ 	.word	index@(_Z7knn_gpuPKfiS0_iiiPfPi)
        /*0038*/ 	.word	0x00000000
.L_9:


//--------------------- .nv.compat                --------------------------
	.section	.nv.compat,"",@"SHT_CUDA_COMPAT_INFO"
	.align	4
        /*0000*/ 	.byte	0x02, 0x09, 0x00, 0x00, 0x02, 0x02, 0x01, 0x00, 0x02, 0x05, 0x05, 0x00, 0x03, 0x07, 0x01, 0x01
        /*0010*/ 	.byte	0x02, 0x03, 0x00, 0x00, 0x02, 0x06, 0x01, 0x00, 0x04, 0x0b, 0x08, 0x00, 0x01, 0x00, 0x00, 0x00
        /*0020*/ 	.byte	0x00, 0x00, 0x00, 0x00


//--------------------- .nv.info._Z7knn_gpuPKfiS0_iiiPfPi --------------------------
	.section	.nv.info._Z7knn_gpuPKfiS0_iiiPfPi,"",@"SHT_CUDA_INFO"
	.sectionflags	@""
	.align	4


	//----- nvinfo : EIATTR_CUDA_API_VERSION
	.align		4
        /*0000*/ 	.byte	0x04, 0x37
        /*0002*/ 	.short	(.L_11 - .L_10)
.L_10:
        /*0004*/ 	.word	0x00000082


	//----- nvinfo : EIATTR_KPARAM_INFO
	.align		4
.L_11:
        /*0008*/ 	.byte	0x04, 0x17
        /*000a*/ 	.short	(.L_13 - .L_12)
.L_12:
        /*000c*/ 	.word	0x00000000
        /*0010*/ 	.short	0x0007
        /*0012*/ 	.short	0x0030
        /*0014*/ 	.byte	0x00, 0xf5, 0x21, 0x00


	//----- nvinfo : EIATTR_KPARAM_INFO
	.align		4
.L_13:
        /*0018*/ 	.byte	0x04, 0x17
        /*001a*/ 	.short	(.L_15 - .L_14)
.L_14:
        /*001c*/ 	.word	0x00000000
        /*0020*/ 	.short	0x0006
        /*0022*/ 	.short	0x0028
        /*0024*/ 	.byte	0x00, 0xf5, 0x21, 0x00


	//----- nvinfo : EIATTR_KPARAM_INFO
	.align		4
.L_15:
        /*0028*/ 	.byte	0x04, 0x17
        /*002a*/ 	.short	(.L_17 - .L_16)
.L_16:
        /*002c*/ 	.word	0x00000000
        /*0030*/ 	.short	0x0005
        /*0032*/ 	.short	0x0020
        /*0034*/ 	.byte	0x00, 0xf0, 0x11, 0x00


	//----- nvinfo : EIATTR_KPARAM_INFO
	.align		4
.L_17:
        /*0038*/ 	.byte	0x04, 0x17
        /*003a*/ 	.short	(.L_19 - .L_18)
.L_18:
        /*003c*/ 	.word	0x00000000
        /*0040*/ 	.short	0x0004
        /*0042*/ 	.short	0x001c
        /*0044*/ 	.byte	0x00, 0xf0, 0x11, 0x00


	//----- nvinfo : EIATTR_KPARAM_INFO
	.align		4
.L_19:
        /*0048*/ 	.byte	0x04, 0x17
        /*004a*/ 	.short	(.L_21 - .L_20)
.L_20:
        /*004c*/ 	.word	0x00000000
        /*0050*/ 	.short	0x0003
        /*0052*/ 	.short	0x0018
        /*0054*/ 	.byte	0x00, 0xf0, 0x11, 0x00


	//----- nvinfo : EIATTR_KPARAM_INFO
	.align		4
.L_21:
        /*0058*/ 	.byte	0x04, 0x17
        /*005a*/ 	.short	(.L_23 - .L_22)
.L_22:
        /*005c*/ 	.word	0x00000000
        /*0060*/ 	.short	0x0002
        /*0062*/ 	.short	0x0010
        /*0064*/ 	.byte	0x00, 0xf5, 0x21, 0x00


	//----- nvinfo : EIATTR_KPARAM_INFO
	.align		4
.L_23:
        /*0068*/ 	.byte	0x04, 0x17
        /*006a*/ 	.short	(.L_25 - .L_24)
.L_24:
        /*006c*/ 	.word	0x00000000
        /*0070*/ 	.short	0x0001
        /*0072*/ 	.short	0x0008
        /*0074*/ 	.byte	0x00, 0xf0, 0x11, 0x00


	//----- nvinfo : EIATTR_KPARAM_INFO
	.align		4
.L_25:
        /*0078*/ 	.byte	0x04, 0x17
        /*007a*/ 	.short	(.L_27 - .L_26)
.L_26:
        /*007c*/ 	.word	0x00000000
        /*0080*/ 	.short	0x0000
        /*0082*/ 	.short	0x0000
        /*0084*/ 	.byte	0x00, 0xf5, 0x21, 0x00


	//----- nvinfo : EIATTR_SPARSE_MMA_MASK
	.align		4
.L_27:
        /*0088*/ 	.byte	0x03, 0x50
        /*008a*/ 	.short	0x0000


	//----- nvinfo : EIATTR_MAXREG_COUNT
	.align		4
        /*008c*/ 	.byte	0x03, 0x1b
        /*008e*/ 	.short	0x00ff


	//----- nvinfo : EIATTR_EXTERNS
	.align		4
        /*0090*/ 	.byte	0x04, 0x0f
        /*0092*/ 	.short	(.L_29 - .L_28)


	//   ....[0]....
	.align		4
.L_28:
        /*0094*/ 	.word	index@(malloc)


	//   ....[1]....
	.align		4
        /*0098*/ 	.word	index@(free)


	//----- nvinfo : EIATTR_MERCURY_ISA_VERSION
	.align		4
.L_29:
        /*009c*/ 	.byte	0x03, 0x5f
        /*009e*/ 	.short	0x0101


	//----- nvinfo : EIATTR_VRC_CTA_INIT_COUNT
	.align		4
        /*00a0*/ 	.byte	0x02, 0x4a
	.zero		1
	.zero		1


	//----- nvinfo : EIATTR_SYSCALL_OFFSETS
	.align		4
        /*00a4*/ 	.byte	0x04, 0x46
        /*00a6*/ 	.short	(.L_31 - .L_30)


	//   ....[0]....
.L_30:
        /*00a8*/ 	.word	0x000000b0


	//   ....[1]....
        /*00ac*/ 	.word	0x00000160


	//   ....[2]....
        /*00b0*/ 	.word	0x000048d0


	//   ....[3]....
        /*00b4*/ 	.word	0x00004920


	//----- nvinfo : EIATTR_EXIT_INSTR_OFFSETS
	.align		4
.L_31:
        /*00b8*/ 	.byte	0x04, 0x1c
        /*00ba*/ 	.short	(.L_33 - .L_32)


	//   ....[0]....
.L_32:
        /*00bc*/ 	.word	0x00004930


	//----- nvinfo : EIATTR_CRS_STACK_SIZE
	.align		4
.L_33:
        /*00c0*/ 	.byte	0x04, 0x1e
        /*00c2*/ 	.short	(.L_35 - .L_34)
.L_34:
        /*00c4*/ 	.word	0x00000000


	//----- nvinfo : EIATTR_CBANK_PARAM_SIZE
	.align		4
.L_35:
        /*00c8*/ 	.byte	0x03, 0x19
        /*00ca*/ 	.short	0x0038


	//----- nvinfo : EIATTR_PARAM_CBANK
	.align		4
        /*00cc*/ 	.byte	0x04, 0x0a
        /*00ce*/ 	.short	(.L_37 - .L_36)
	.align		4
.L_36:
        /*00d0*/ 	.word	index@(.nv.constant0._Z7knn_gpuPKfiS0_iiiPfPi)
        /*00d4*/ 	.short	0x0380
        /*00d6*/ 	.short	0x0038


	//----- nvinfo : EIATTR_SW_WAR
	.align		4
.L_37:
        /*00d8*/ 	.byte	0x04, 0x36
        /*00da*/ 	.short	(.L_39 - .L_38)
.L_38:
        /*00dc*/ 	.word	0x00000008
.L_39:


//--------------------- .nv.callgraph             --------------------------
	.section	.nv.callgraph,"",@"SHT_CUDA_CALLGRAPH"
	.align	4
	.sectionentsize	8
	.align		4
        /*0000*/ 	.word	0x00000000
	.align		4
        /*0004*/ 	.word	0xffffffff
	.align		4
        /*0008*/ 	.word	index@(_Z7knn_gpuPKfiS0_iiiPfPi)
	.align		4
        /*000c*/ 	.word	index@(free)
	.align		4
        /*0010*/ 	.word	index@(_Z7knn_gpuPKfiS0_iiiPfPi)
	.align		4
        /*0014*/ 	.word	index@(malloc)
	.align		4
        /*0018*/ 	.word	0x00000000
	.align		4
        /*001c*/ 	.word	0xfffffffe
	.align		4
        /*0020*/ 	.word	0x00000000
	.align		4
        /*0024*/ 	.word	0xfffffffd
	.align		4
        /*0028*/ 	.word	0x00000000
	.align		4
        /*002c*/ 	.word	0xfffffffc


//--------------------- .nv.constant4             --------------------------
	.section	.nv.constant4,"a",@progbits
	.align	8
	.align		8
.nv.constant4:
        /*0000*/ 	.dword	malloc
	.align		8
        /*0008*/ 	.dword	free


//--------------------- .text._Z7knn_gpuPKfiS0_iiiPfPi --------------------------
	.section	.text._Z7knn_gpuPKfiS0_iiiPfPi,"ax",@progbits
	.align	128
        .global         _Z7knn_gpuPKfiS0_iiiPfPi
        .type           _Z7knn_gpuPKfiS0_iiiPfPi,@function
        .size           _Z7knn_gpuPKfiS0_iiiPfPi,(.L_x_66 - _Z7knn_gpuPKfiS0_iiiPfPi)
        .other          _Z7knn_gpuPKfiS0_iiiPfPi,@"STO_CUDA_ENTRY STV_DEFAULT"
_Z7knn_gpuPKfiS0_iiiPfPi:
.text._Z7knn_gpuPKfiS0_iiiPfPi:
[----:B------:R-:W0:Y:S01]  /*0000*/  LDC R1, c[0x0][0x37c] ;  /* 0x0000df00ff017b82 */ /* 0x000e220000000800 */
[----:B------:R-:W1:Y:S01]  /*0010*/  LDCU UR36, c[0x0][0x388] ;  /* 0x00007100ff2477ac */ /* 0x000e620008000800 */
[----:B------:R-:W-:-:S06]  /*0020*/  MOV R2, 0x0 ;  /* 0x0000000000027802 */ /* 0x000fcc0000000f00 */
[----:B------:R2:W3:Y:S01]  /*0030*/  LDC.64 R6, c[0x4][R2] ;  /* 0x0100000002067b82 */ /* 0x0004e20000000a00 */
[----:B-1----:R-:W-:-:S06]  /*0040*/  UIMAD.WIDE UR36, UR36, 0x4, URZ ;  /* 0x00000004242478a5 */ /* 0x002fcc000f8e02ff */
[----:B------:R-:W-:Y:S01]  /*0050*/  MOV R9, UR37 ;  /* 0x0000002500097c02 */ /* 0x000fe20008000f00 */
[----:B------:R-:W-:Y:S02]  /*0060*/  IMAD.U32 R5, RZ, RZ, UR37 ;  /* 0x00000025ff057e24 */ /* 0x000fe4000f8e00ff */
[----:B------:R-:W-:Y:S02]  /*0070*/  IMAD.U32 R4, RZ, RZ, UR36 ;  /* 0x00000024ff047e24 */ /* 0x000fe4000f8e00ff */
[----:B------:R-:W-:Y:S02]  /*0080*/  IMAD.U32 R8, RZ, RZ, UR36 ;  /* 0x00000024ff087e24 */ /* 0x000fe4000f8e00ff */
[----:B--2---:R-:W-:-:S07]  /*0090*/  IMAD.MOV.U32 R5, RZ, RZ, R9 ;  /* 0x000000ffff057224 */ /* 0x004fce00078e0009 */
[----:B------:R-:W-:-:S07]  /*00a0*/  LEPC R20, `(.L_x_0) ;  /* 0x000000001014794e */ /* 0x000fce0000000000 */
[----:B0--3--:R-:W-:Y:S05]  /*00b0*/  CALL.ABS.NOINC R6 ;  /* 0x0000000006007343 */ /* 0x009fea0003c00000 */
.L_x_0:
[----:B------:R-:W0:Y:S01]  /*00c0*/  LDC.64 R2, c[0x4][R2] ;  /* 0x0100000002027b82 */ /* 0x000e220000000a00 */
[----:B------:R-:W-:Y:S01]  /*00d0*/  IMAD.U32 R6, RZ, RZ, UR36 ;  /* 0x00000024ff067e24 */ /* 0x000fe2000f8e00ff */
[----:B------:R-:W-:Y:S01]  /*00e0*/  MOV R8, UR36 ;  /* 0x0000002400087c02 */ /* 0x000fe20008000f00 */
[----:B------:R-:W-:Y:S02]  /*00f0*/  IMAD.U32 R9, RZ, RZ, UR37 ;  /* 0x00000025ff097e24 */ /* 0x000fe4000f8e00ff */
[----:B------:R-:W-:Y:S01]  /*0100*/  IMAD.MOV.U32 R16, RZ, RZ, R4 ;  /* 0x000000ffff107224 */ /* 0x000fe200078e0004 */
[----:B------:R-:W-:Y:S01]  /*0110*/  MOV R4, R6 ;  /* 0x0000000600047202 */ /* 0x000fe20000000f00 */
[----:B------:R-:W-:Y:S02]  /*0120*/  IMAD.MOV.U32 R17, RZ, RZ, R5 ;  /* 0x000000ffff117224 */ /* 0x000fe400078e0005 */
[----:B------:R-:W-:Y:S02]  /*0130*/  IMAD.U32 R7, RZ, RZ, UR37 ;  /* 0x00000025ff077e24 */ /* 0x000fe4000f8e00ff */
[----:B------:R-:W-:-:S07]  /*0140*/  IMAD.MOV.U32 R5, RZ, RZ, R9 ;  /* 0x000000ffff057224 */ /* 0x000fce00078e0009 */
[----:B------:R-:W-:-:S07]  /*0150*/  LEPC R20, `(.L_x_1) ;  /* 0x000000001014794e */ /* 0x000fce0000000000 */
[----:B0-----:R-:W-:Y:S05]  /*0160*/  CALL.ABS.NOINC R2 ;  /* 0x0000000002007343 */ /* 0x001fea0003c00000 */
.L_x_1:
[----:B------:R-:W0:Y:S01]  /*0170*/  LDC R0, c[0x0][0x398] ;  /* 0x0000e600ff007b82 */ /* 0x000e220000000800 */
[----:B------:R-:W-:Y:S02]  /*0180*/  IMAD.MOV.U32 R2, RZ, RZ, R4 ;  /* 0x000000ffff027224 */ /* 0x000fe400078e0004 */
[----:B------:R-:W-:Y:S01]  /*0190*/  IMAD.MOV.U32 R3, RZ, RZ, R5 ;  /* 0x000000ffff037224 */ /* 0x000fe200078e0005 */
[----:B0-----:R-:W-:-:S13]  /*01a0*/  ISETP.GE.AND P0, PT, R0, 0x1, PT ;  /* 0x000000010000780c */ /* 0x001fda0003f06270 */
[----:B------:R-:W-:Y:S05]  /*01b0*/  @!P0 BRA `(.L_x_2) ;  /* 0x0000004400b08947 */ /* 0x000fea0003800000 */
[----:B------:R-:W0:Y:S01]  /*01c0*/  LDCU UR4, c[0x0][0x388] ;  /* 0x00007100ff0477ac */ /* 0x000e220008000800 */
[----:B------:R-:W1:Y:S08]  /*01d0*/  LDC R4, c[0x0][0x3a0] ;  /* 0x0000e800ff047b82 */ /* 0x000e700000000800 */
[----:B------:R-:W2:Y:S01]  /*01e0*/  LDC.64 R22, c[0x0][0x358] ;  /* 0x0000d600ff167b82 */ /* 0x000ea20000000a00 */
[----:B0-----:R-:W-:-:S09]  /*01f0*/  UISETP.GE.AND UP0, UPT, UR4, 0x1, UPT ;  /* 0x000000010400788c */ /* 0x001fd2000bf06270 */
[----:B------:R-:W-:Y:S05]  /*0200*/  BRA.U !UP0, `(.L_x_3) ;  /* 0x0000003908887547 */ /* 0x000fea000b800000 */
[----:B------:R-:W0:Y:S01]  /*0210*/  LDC R5, c[0x0][0x39c] ;  /* 0x0000e700ff057b82 */ /* 0x000e220000000800 */
[----:B-1----:R-:W-:Y:S01]  /*0220*/  LOP3.LUT R0, R4, 0x7ffffff8, RZ, 0xc0, !PT ;  /* 0x7ffffff804007812 */ /* 0x002fe200078ec0ff */
[----:B------:R-:W-:Y:S01]  /*0230*/  HFMA2 R4, -RZ, RZ, 0, 0 ;  /* 0x00000000ff047431 */ /* 0x000fe200000001ff */
[----:B------:R-:W-:Y:S01]  /*0240*/  BSSY.RECONVERGENT B1, `(.L_x_4) ;  /* 0x000039d000017945 */ /* 0x000fe20003800200 */
[----:B0-----:R-:W-:-:S07]  /*0250*/  LOP3.LUT R5, R5, 0xfffffff8, RZ, 0xc0, !PT ;  /* 0xfffffff805057812 */ /* 0x001fce00078ec0ff */
.L_x_44:
[----:B0-----:R-:W0:Y:S01]  /*0260*/  LDCU UR4, c[0x0][0x39c] ;  /* 0x00007380ff0477ac */ /* 0x001e220008000800 */
[----:B------:R-:W-:Y:S01]  /*0270*/  BSSY.RECONVERGENT B0, `(.L_x_5) ;  /* 0x000021c000007945 */ /* 0x000fe20003800200 */
[----:B0-----:R-:W-:-:S09]  /*0280*/  UISETP.NE.AND UP0, UPT, UR4, URZ, UPT ;  /* 0x000000ff0400728c */ /* 0x001fd2000bf05270 */
[----:B-1234-:R-:W-:Y:S05]  /*0290*/  BRA.U UP0, `(.L_x_6) ;  /* 0x00000009000c7547 */ /* 0x01efea000b800000 */
[----:B------:R-:W0:Y:S01]  /*02a0*/  LDC R10, c[0x0][0x388] ;  /* 0x0000e200ff0a7b82 */ /* 0x000e220000000800 */
[----:B------:R-:W-:Y:S02]  /*02b0*/  IMAD.MOV.U32 R11, RZ, RZ, RZ ;  /* 0x000000ffff0b7224 */ /* 0x000fe400078e00ff */
[----:B0-----:R-:W-:-:S05]  /*02c0*/  VIADD R6, R10, 0xffffffff ;  /* 0xffffffff0a067836 */ /* 0x001fca0000000000 */
[----:B------:R-:W-:-:S13]  /*02d0*/  ISETP.GE.U32.AND P0, PT, R6, 0x7, PT ;  /* 0x000000070600780c */ /* 0x000fda0003f06070 */
[----:B------:R-:W-:Y:S05]  /*02e0*/  @!P0 BRA `(.L_x_7) ;  /* 0x0000000000d88947 */ /* 0x000fea0003800000 */
[----:B------:R-:W-:Y:S01]  /*02f0*/  BSSY.RECONVERGENT B2, `(.L_x_8) ;  /* 0x0000034000027945 */ /* 0x000fe20003800200 */
[----:B------:R-:W-:-:S07]  /*0300*/  IMAD.MOV.U32 R11, RZ, RZ, RZ ;  /* 0x000000ffff0b7224 */ /* 0x000fce00078e00ff */
.L_x_9:
[C---:B--2---:R-:W-:Y:S01]  /*0310*/  R2UR UR4, R22.reuse ;  /* 0x00000000160472ca */ /* 0x044fe200000e0000 */
[----:B0-----:R-:W-:Y:S01]  /*0320*/  IMAD.WIDE.U32 R6, R11, 0x4, R16 ;  /* 0x000000040b067825 */ /* 0x001fe200078e0010 */
[----:B------:R-:W-:Y:S02]  /*0330*/  R2UR UR5, R23 ;  /* 0x00000000170572ca */ /* 0x000fe400000e0000 */
[C---:B------:R-:W-:Y:S01]  /*0340*/  R2UR UR6, R22.reuse ;  /* 0x00000000160672ca */ /* 0x040fe200000e0000 */
[----:B------:R-:W-:Y:S01]  /*0350*/  IMAD.WIDE.U32 R8, R11, 0x4, R2 ;  /* 0x000000040b087825 */ /* 0x000fe200078e0002 */
[----:B------:R-:W-:Y:S02]  /*0360*/  R2UR UR7, R23 ;  /* 0x00000000170772ca */ /* 0x000fe400000e0000 */
[C---:B------:R-:W-:Y:S01]  /*0370*/  R2UR UR8, R22.reuse ;  /* 0x00000000160872ca */ /* 0x040fe200000e0000 */
[----:B------:R-:W-:Y:S01]  /*0380*/  VIADD R13, R11, 0x1 ;  /* 0x000000010b0d7836 */ /* 0x000fe20000000000 */
[----:B------:R-:W-:Y:S01]  /*0390*/  R2UR UR9, R23 ;  /* 0x00000000170972ca */ /* 0x000fe200000e0000 */
[C---:B------:R-:W-:Y:S01]  /*03a0*/  VIADD R15, R11.reuse, 0x2 ;  /* 0x000000020b0f7836 */ /* 0x040fe20000000000 */
[C---:B------:R-:W-:Y:S01]  /*03b0*/  R2UR UR10, R22.reuse ;  /* 0x00000000160a72ca */ /* 0x040fe200000e0000 */
[----:B------:R-:W-:Y:S01]  /*03c0*/  VIADD R21, R11, 0x6 ;  /* 0x000000060b157836 */ /* 0x000fe20000000000 */
[----:B------:R-:W-:Y:S01]  /*03d0*/  R2UR UR11, R23 ;  /* 0x00000000170b72ca */ /* 0x000fe200000e0000 */
[----:B------:R-:W-:Y:S01]  /*03e0*/  VIADD R25, R11, 0x7 ;  /* 0x000000070b197836 */ /* 0x000fe20000000000 */
[----:B------:R-:W-:-:S02]  /*03f0*/  R2UR UR12, R22 ;  /* 0x00000000160c72ca */ /* 0x000fc400000e0000 */
[C---:B------:R-:W-:Y:S02]  /*0400*/  R2UR UR13, R23.reuse ;  /* 0x00000000170d72ca */ /* 0x040fe400000e0000 */
[C---:B------:R-:W-:Y:S02]  /*0410*/  R2UR UR14, R22.reuse ;  /* 0x00000000160e72ca */ /* 0x040fe400000e0000 */
[----:B------:R-:W-:Y:S02]  /*0420*/  R2UR UR15, R23 ;  /* 0x00000000170f72ca */ /* 0x000fe400000e0000 */
[----:B------:R-:W-:Y:S02]  /*0430*/  MOV R27, 0x7fc00000 ;  /* 0x7fc00000001b7802 */ /* 0x000fe40000000f00 */
[----:B------:R-:W-:Y:S02]  /*0440*/  IADD3 R19, PT, PT, R11, 0x4, RZ ;  /* 0x000000040b137810 */ /* 0x000fe40007ffe0ff */
[----:B------:R-:W-:Y:S01]  /*0450*/  R2UR UR16, R22 ;  /* 0x00000000161072ca */ /* 0x000fe200000e0000 */
[----:B------:R-:W-:Y:S01]  /*0460*/  ST.E desc[UR4][R6.64], R27 ;  /* 0x0000001b06007985 */ /* 0x000fe2000c101904 */
[----:B------:R-:W-:-:S02]  /*0470*/  R2UR UR17, R23 ;  /* 0x00000000171172ca */ /* 0x000fc400000e0000 */
[----:B------:R-:W-:Y:S01]  /*0480*/  LOP3.LUT R12, R10, 0x7ffffff8, RZ, 0xc0, !PT ;  /* 0x7ffffff80a0c7812 */ /* 0x000fe200078ec0ff */
[----:B------:R-:W-:Y:S01]  /*0490*/  ST.E desc[UR6][R8.64], R11 ;  /* 0x0000000b08007985 */ /* 0x000fe2000c101906 */
[C---:B------:R-:W-:Y:S02]  /*04a0*/  R2UR UR18, R22.reuse ;  /* 0x00000000161272ca */ /* 0x040fe400000e0000 */
[C---:B------:R-:W-:Y:S01]  /*04b0*/  R2UR UR19, R23.reuse ;  /* 0x00000000171372ca */ /* 0x040fe200000e0000 */
[----:B------:R-:W-:Y:S01]  /*04c0*/  ST.E desc[UR8][R6.64+0x4], R27 ;  /* 0x0000041b06007985 */ /* 0x000fe2000c101908 */
[C---:B------:R-:W-:Y:S02]  /*04d0*/  R2UR UR20, R22.reuse ;  /* 0x00000000161472ca */ /* 0x040fe400000e0000 */
[----:B------:R-:W-:Y:S01]  /*04e0*/  R2UR UR21, R23 ;  /* 0x00000000171572ca */ /* 0x000fe200000e0000 */
[----:B------:R0:W-:Y:S01]  /*04f0*/  ST.E desc[UR10][R8.64+0x4], R13 ;  /* 0x0000040d08007985 */ /* 0x0001e2000c10190a */
[----:B------:R-:W-:-:S02]  /*0500*/  R2UR UR22, R22 ;  /* 0x00000000161672ca */ /* 0x000fc400000e0000 */
[----:B------:R-:W-:Y:S01]  /*0510*/  R2UR UR23, R23 ;  /* 0x00000000171772ca */ /* 0x000fe200000e0000 */
[----:B------:R-:W-:Y:S04]  /*0520*/  ST.E desc[UR12][R6.64+0x8], R27 ;  /* 0x0000081b06007985 */ /* 0x000fe8000c10190c */
[----:B------:R1:W-:Y:S01]  /*0530*/  ST.E desc[UR14][R8.64+0x8], R15 ;  /* 0x0000080f08007985 */ /* 0x0003e2000c10190e */
[----:B0-----:R-:W-:-:S03]  /*0540*/  VIADD R13, R11, 0x3 ;  /* 0x000000030b0d7836 */ /* 0x001fc60000000000 */
[----:B------:R0:W-:Y:S04]  /*0550*/  ST.E desc[UR4][R6.64+0xc], R27 ;  /* 0x00000c1b06007985 */ /* 0x0001e8000c101904 */
[----:B------:R0:W-:Y:S01]  /*0560*/  ST.E desc[UR6][R8.64+0xc], R13 ;  /* 0x00000c0d08007985 */ /* 0x0001e2000c101906 */
[C---:B-1----:R-:W-:Y:S01]  /*0570*/  VIADD R15, R11.reuse, 0x5 ;  /* 0x000000050b0f7836 */ /* 0x042fe20000000000 */
[----:B------:R-:W-:Y:S02]  /*0580*/  IADD3 R11, PT, PT, R11, 0x8, RZ ;  /* 0x000000080b0b7810 */ /* 0x000fe40007ffe0ff */
[----:B------:R0:W-:Y:S02]  /*0590*/  ST.E desc[UR8][R6.64+0x10], R27 ;  /* 0x0000101b06007985 */ /* 0x0001e4000c101908 */
[----:B------:R-:W-:-:S02]  /*05a0*/  ISETP.NE.AND P0, PT, R11, R12, PT ;  /* 0x0000000c0b00720c */ /* 0x000fc40003f05270 */
[----:B------:R0:W-:Y:S04]  /*05b0*/  ST.E desc[UR10][R8.64+0x10], R19 ;  /* 0x0000101308007985 */ /* 0x0001e8000c10190a */
[----:B------:R0:W-:Y:S04]  /*05c0*/  ST.E desc[UR12][R6.64+0x14], R27 ;  /* 0x0000141b06007985 */ /* 0x0001e8000c10190c */
[----:B------:R0:W-:Y:S04]  /*05d0*/  ST.E desc[UR14][R8.64+0x14], R15 ;  /* 0x0000140f08007985 */ /* 0x0001e8000c10190e */
[----:B------:R0:W-:Y:S04]  /*05e0*/  ST.E desc[UR16][R6.64+0x18], R27 ;  /* 0x0000181b06007985 */ /* 0x0001e8000c101910 */
[----:B------:R0:W-:Y:S04]  /*05f0*/  ST.E desc[UR18][R8.64+0x18], R21 ;  /* 0x0000181508007985 */ /* 0x0001e8000c101912 */
[----:B------:R0:W-:Y:S04]  /*0600*/  ST.E desc[UR20][R6.64+0x1c], R27 ;  /* 0x00001c1b06007985 */ /* 0x0001e8000c101914 */
[----:B------:R0:W-:Y:S01]  /*0610*/  ST.E desc[UR22][R8.64+0x1c], R25 ;  /* 0x00001c1908007985 */ /* 0x0001e2000c101916 */
[----:B------:R-:W-:Y:S05]  /*0620*/  @P0 BRA `(.L_x_9) ;  /* 0xfffffffc00380947 */ /* 0x000fea000383ffff */
[----:B------:R-:W-:Y:S05]  /*0630*/  BSYNC.RECONVERGENT B2 ;  /* 0x0000000000027941 */ /* 0x000fea0003800200 */
.L_x_8:
[----:B------:R-:W-:-:S07]  /*0640*/  IMAD.MOV.U32 R11, RZ, RZ, R12 ;  /* 0x000000ffff0b7224 */ /* 0x000fce00078e000c */
.L_x_7:
[----:B0-----:R-:W-:-:S04]  /*0650*/  LOP3.LUT R6, R10, 0x7, RZ, 0xc0, !PT ;  /* 0x000000070a067812 */ /* 0x001fc800078ec0ff */
[----:B------:R-:W-:-:S13]  /*0660*/  ISETP.NE.AND P0, PT, R6, RZ, PT ;  /* 0x000000ff0600720c */ /* 0x000fda0003f05270 */
[----:B------:R-:W-:Y:S05]  /*0670*/  @!P0 BRA `(.L_x_10) ;  /* 0x0000001c006c8947 */ /* 0x000fea0003800000 */
[----:B------:R-:W-:Y:S01]  /*0680*/  VIADD R6, R6, 0xffffffff ;  /* 0xffffffff06067836 */ /* 0x000fe20000000000 */
[----:B------:R-:W-:-:S04]  /*0690*/  LOP3.LUT R10, R10, 0x3, RZ, 0xc0, !PT ;  /* 0x000000030a0a7812 */ /* 0x000fc800078ec0ff */
[----:B------:R-:W-:Y:S02]  /*06a0*/  ISETP.GE.U32.AND P0, PT, R6, 0x3, PT ;  /* 0x000000030600780c */ /* 0x000fe40003f06070 */
[----:B------:R-:W-:-:S11]  /*06b0*/  ISETP.NE.AND P1, PT, R10, RZ, PT ;  /* 0x000000ff0a00720c */ /* 0x000fd60003f25270 */
[----:B------:R-:W-:Y:S05]  /*06c0*/  @!P0 BRA `(.L_x_11) ;  /* 0x00000000007c8947 */ /* 0x000fea0003800000 */
[C---:B--2---:R-:W-:Y:S01]  /*06d0*/  R2UR UR4, R22.reuse ;  /* 0x00000000160472ca */ /* 0x044fe200000e0000 */
[----:B------:R-:W-:Y:S01]  /*06e0*/  IMAD.MOV.U32 R21, RZ, RZ, 0x7fc00000 ;  /* 0x7fc00000ff157424 */ /* 0x000fe200078e00ff */
[----:B------:R-:W-:Y:S01]  /*06f0*/  R2UR UR5, R23 ;  /* 0x00000000170572ca */ /* 0x000fe200000e0000 */
[----:B------:R-:W-:Y:S01]  /*0700*/  IMAD.WIDE.U32 R6, R11, 0x4, R16 ;  /* 0x000000040b067825 */ /* 0x000fe200078e0010 */
[C---:B------:R-:W-:Y:S02]  /*0710*/  R2UR UR6, R22.reuse ;  /* 0x00000000160672ca */ /* 0x040fe400000e0000 */
[----:B------:R-:W-:Y:S01]  /*0720*/  R2UR UR7, R23 ;  /* 0x00000000170772ca */ /* 0x000fe200000e0000 */
[----:B------:R-:W-:Y:S01]  /*0730*/  IMAD.WIDE.U32 R8, R11, 0x4, R2 ;  /* 0x000000040b087825 */ /* 0x000fe200078e0002 */
[C---:B------:R-:W-:Y:S02]  /*0740*/  R2UR UR8, R22.reuse ;  /* 0x00000000160872ca */ /* 0x040fe400000e0000 */
[----:B------:R-:W-:Y:S01]  /*0750*/  R2UR UR9, R23 ;  /* 0x00000000170972ca */ /* 0x000fe200000e0000 */
[C---:B------:R-:W-:Y:S01]  /*0760*/  VIADD R15, R11.reuse, 0x2 ;  /* 0x000000020b0f7836 */ /* 0x040fe20000000000 */
[C---:B------:R-:W-:Y:S01]  /*0770*/  R2UR UR10, R22.reuse ;  /* 0x00000000160a72ca */ /* 0x040fe200000e0000 */
[----:B------:R-:W-:Y:S01]  /*0780*/  VIADD R19, R11, 0x3 ;  /* 0x000000030b137836 */ /* 0x000fe20000000000 */
[----:B------:R-:W-:Y:S01]  /*0790*/  R2UR UR11, R23 ;  /* 0x00000000170b72ca */ /* 0x000fe200000e0000 */
[----:B------:R-:W-:Y:S01]  /*07a0*/  ST.E desc[UR4][R6.64], R21 ;  /* 0x0000001506007985 */ /* 0x000fe2000c101904 */
[----:B------:R-:W-:-:S02]  /*07b0*/  R2UR UR12, R22 ;  /* 0x00000000160c72ca */ /* 0x000fc400000e0000 */
[C---:B------:R-:W-:Y:S01]  /*07c0*/  R2UR UR13, R23.reuse ;  /* 0x00000000170d72ca */ /* 0x040fe200000e0000 */
[----:B------:R0:W-:Y:S01]  /*07d0*/  ST.E desc[UR6][R8.64], R11 ;  /* 0x0000000b08007985 */ /* 0x0001e2000c101906 */
[C---:B------:R-:W-:Y:S02]  /*07e0*/  R2UR UR14, R22.reuse ;  /* 0x00000000160e72ca */ /* 0x040fe400000e0000 */
[C---:B------:R-:W-:Y:S01]  /*07f0*/  R2UR UR15, R23.reuse ;  /* 0x00000000170f72ca */ /* 0x040fe200000e0000 */
[----:B------:R1:W-:Y:S01]  /*0800*/  ST.E desc[UR8][R6.64+0x4], R21 ;  /* 0x0000041506007985 */ /* 0x0003e2000c101908 */
[C---:B------:R-:W-:Y:S02]  /*0810*/  R2UR UR16, R22.reuse ;  /* 0x00000000161072ca */ /* 0x040fe400000e0000 */
[----:B------:R-:W-:Y:S02]  /*0820*/  R2UR UR17, R23 ;  /* 0x00000000171172ca */ /* 0x000fe400000e0000 */
[----:B------:R-:W-:-:S02]  /*0830*/  R2UR UR18, R22 ;  /* 0x00000000161272ca */ /* 0x000fc400000e0000 */
[----:B------:R-:W-:Y:S02]  /*0840*/  R2UR UR19, R23 ;  /* 0x00000000171372ca */ /* 0x000fe400000e0000 */
[C---:B------:R-:W-:Y:S01]  /*0850*/  IADD3 R13, PT, PT, R11.reuse, 0x1, RZ ;  /* 0x000000010b0d7810 */ /* 0x040fe20007ffe0ff */
[----:B0-----:R-:W-:-:S04]  /*0860*/  VIADD R11, R11, 0x4 ;  /* 0x000000040b0b7836 */ /* 0x001fc80000000000 */
[----:B------:R1:W-:Y:S04]  /*0870*/  ST.E desc[UR10][R8.64+0x4], R13 ;  /* 0x0000040d08007985 */ /* 0x0003e8000c10190a */
[----:B------:R1:W-:Y:S04]  /*0880*/  ST.E desc[UR12][R6.64+0x8], R21 ;  /* 0x0000081506007985 */ /* 0x0003e8000c10190c */
[----:B------:R1:W-:Y:S04]  /*0890*/  ST.E desc[UR14][R8.64+0x8], R15 ;  /* 0x0000080f08007985 */ /* 0x0003e8000c10190e */
[----:B------:R1:W-:Y:S04]  /*08a0*/  ST.E desc[UR16][R6.64+0xc], R21 ;  /* 0x00000c1506007985 */ /* 0x0003e8000c101910 */
[----:B------:R1:W-:Y:S02]  /*08b0*/  ST.E desc[UR18][R8.64+0xc], R19 ;  /* 0x00000c1308007985 */ /* 0x0003e4000c101912 */
.L_x_11:
[----:B------:R-:W-:Y:S05]  /*08c0*/  @!P1 BRA `(.L_x_10) ;  /* 0x0000001800d89947 */ /* 0x000fea0003800000 */
[----:B------:R-:W0:Y:S01]  /*08d0*/  LDCU UR4, c[0x0][0x388] ;  /* 0x00007100ff0477ac */ /* 0x000e220008000800 */
[----:B------:R-:W-:Y:S01]  /*08e0*/  ISETP.NE.AND P0, PT, R10, 0x1, PT ;  /* 0x000000010a00780c */ /* 0x000fe20003f05270 */
[----:B0-----:R-:W-:-:S12]  /*08f0*/  ULOP3.LUT UP0, URZ, UR4, 0x1, URZ, 0xc0, !UPT ;  /* 0x0000000104ff7892 */ /* 0x001fd8000f80c0ff */
[----:B------:R-:W-:Y:S05]  /*0900*/  @!P0 BRA `(.L_x_12) ;  /* 0x0000000000448947 */ /* 0x000fea0003800000 */
[C---:B--2---:R-:W-:Y:S01]  /*0910*/  R2UR UR4, R22.reuse ;  /* 0x00000000160472ca */ /* 0x044fe200000e0000 */
[----:B-1----:R-:W-:Y:S01]  /*0920*/  IMAD.WIDE.U32 R6, R11, 0x4, R16 ;  /* 0x000000040b067825 */ /* 0x002fe200078e0010 */
[----:B------:R-:W-:Y:S02]  /*0930*/  R2UR UR5, R23 ;  /* 0x00000000170572ca */ /* 0x000fe400000e0000 */
[C---:B------:R-:W-:Y:S01]  /*0940*/  R2UR UR6, R22.reuse ;  /* 0x00000000160672ca */ /* 0x040fe200000e0000 */
[----:B------:R-:W-:Y:S01]  /*0950*/  IMAD.WIDE.U32 R8, R11, 0x4, R2 ;  /* 0x000000040b087825 */ /* 0x000fe200078e0002 */
[----:B------:R-:W-:Y:S02]  /*0960*/  R2UR UR7, R23 ;  /* 0x00000000170772ca */ /* 0x000fe400000e0000 */
[----:B------:R-:W-:Y:S01]  /*0970*/  R2UR UR8, R22 ;  /* 0x00000000160872ca */ /* 0x000fe200000e0000 */
[----:B------:R-:W-:Y:S01]  /*0980*/  VIADD R15, R11, 0x1 ;  /* 0x000000010b0f7836 */ /* 0x000fe20000000000 */
[----:B------:R-:W-:-:S02]  /*0990*/  R2UR UR9, R23 ;  /* 0x00000000170972ca */ /* 0x000fc400000e0000 */
[----:B------:R-:W-:Y:S02]  /*09a0*/  R2UR UR10, R22 ;  /* 0x00000000160a72ca */ /* 0x000fe400000e0000 */
[----:B------:R-:W-:Y:S02]  /*09b0*/  R2UR UR11, R23 ;  /* 0x00000000170b72ca */ /* 0x000fe400000e0000 */
[----:B------:R-:W-:-:S05]  /*09c0*/  MOV R13, 0x7fc00000 ;  /* 0x7fc00000000d7802 */ /* 0x000fca0000000f00 */
[----:B------:R-:W-:Y:S04]  /*09d0*/  ST.E desc[UR4][R6.64], R13 ;  /* 0x0000000d06007985 */ /* 0x000fe8000c101904 */
[----:B------:R0:W-:Y:S04]  /*09e0*/  ST.E desc[UR6][R8.64], R11 ;  /* 0x0000000b08007985 */ /* 0x0001e8000c101906 */
[----:B------:R3:W-:Y:S04]  /*09f0*/  ST.E desc[UR8][R6.64+0x4], R13 ;  /* 0x0000040d06007985 */ /* 0x0007e8000c101908 */
[----:B------:R3:W-:Y:S01]  /*0a00*/  ST.E desc[UR10][R8.64+0x4], R15 ;  /* 0x0000040f08007985 */ /* 0x0007e2000c10190a */
[----:B0-----:R-:W-:-:S07]  /*0a10*/  VIADD R11, R11, 0x2 ;  /* 0x000000020b0b7836 */ /* 0x001fce0000000000 */
.L_x_12:
[----:B------:R-:W-:Y:S05]  /*0a20*/  BRA.U !UP0, `(.L_x_10) ;  /* 0x0000001908807547 */ /* 0x000fea000b800000 */
[C---:B--2---:R-:W-:Y:S01]  /*0a30*/  R2UR UR4, R22.reuse ;  /* 0x00000000160472ca */ /* 0x044fe200000e0000 */
[----:B-1-3--:R-:W-:Y:S01]  /*0a40*/  IMAD.MOV.U32 R13, RZ, RZ, 0x7fc00000 ;  /* 0x7fc00000ff0d7424 */ /* 0x00afe200078e00ff */
[----:B------:R-:W-:Y:S01]  /*0a50*/  R2UR UR5, R23 ;  /* 0x00000000170572ca */ /* 0x000fe200000e0000 */
[----:B------:R-:W-:Y:S01]  /*0a60*/  IMAD.WIDE.U32 R6, R11, 0x4, R16 ;  /* 0x000000040b067825 */ /* 0x000fe200078e0010 */
[----:B------:R-:W-:Y:S02]  /*0a70*/  R2UR UR6, R22 ;  /* 0x00000000160672ca */ /* 0x000fe400000e0000 */
[----:B------:R-:W-:Y:S01]  /*0a80*/  R2UR UR7, R23 ;  /* 0x00000000170772ca */ /* 0x000fe200000e0000 */
[----:B------:R-:W-:-:S08]  /*0a90*/  IMAD.WIDE.U32 R8, R11, 0x4, R2 ;  /* 0x000000040b087825 */ /* 0x000fd000078e0002 */
[----:B------:R0:W-:Y:S04]  /*0aa0*/  ST.E desc[UR4][R6.64], R13 ;  /* 0x0000000d06007985 */ /* 0x0001e8000c101904 */
[----:B------:R0:W-:Y:S01]  /*0ab0*/  ST.E desc[UR6][R8.64], R11 ;  /* 0x0000000b08007985 */ /* 0x0001e2000c101906 */
[----:B------:R-:W-:Y:S05]  /*0ac0*/  BRA `(.L_x_10) ;  /* 0x0000001800587947 */ /* 0x000fea0003800000 */
.L_x_6:
[----:B------:R-:W0:Y:S01]  /*0ad0*/  LDC R13, c[0x0][0x398] ;  /* 0x0000e600ff0d7b82 */ /* 0x000e220000000800 */
[----:B------:R-:W-:Y:S02]  /*0ae0*/  HFMA2 R6, -RZ, RZ, 0, 0 ;  /* 0x00000000ff067431 */ /* 0x000fe400000001ff */
[----:B0-----:R-:W-:Y:S02]  /*0af0*/  IMAD.IADD R7, R4, 0x1, R13 ;  /* 0x0000000104077824 */ /* 0x001fe400078e020d */
[C-C-:B------:R-:W-:Y:S02]  /*0b00*/  IMAD R8, R13.reuse, 0x4, R4.reuse ;  /* 0x000000040d087824 */ /* 0x140fe400078e0204 */
[C-C-:B------:R-:W-:Y:S02]  /*0b10*/  IMAD R9, R13.reuse, 0x5, R4.reuse ;  /* 0x000000050d097824 */ /* 0x140fe400078e0204 */
[C-C-:B------:R-:W-:Y:S02]  /*0b20*/  IMAD R10, R13.reuse, 0x2, R4.reuse ;  /* 0x000000020d0a7824 */ /* 0x140fe400078e0204 */
[----:B------:R-:W-:-:S02]  /*0b30*/  IMAD R11, R13, 0x6, R4 ;  /* 0x000000060d0b7824 */ /* 0x000fc400078e0204 */
[----:B------:R-:W-:-:S07]  /*0b40*/  IMAD R12, R13, 0x7, R4 ;  /* 0x000000070d0c7824 */ /* 0x000fce00078e0204 */
.L_x_25:
[----:B------:R-:W0:Y:S01]  /*0b50*/  LDCU UR4, c[0x0][0x39c] ;  /* 0x00007380ff0477ac */ /* 0x000e220008000800 */
[----:B------:R-:W-:Y:S02]  /*0b60*/  MOV R13, RZ ;  /* 0x000000ff000d7202 */ /* 0x000fe40000000f00 */
[----:B------:R-:W-:Y:S02]  /*0b70*/  CS2R R50, SRZ ;  /* 0x0000000000327805 */ /* 0x000fe4000001ff00 */
[----:B------:R-:W-:Y:S02]  /*0b80*/  CS2R R30, SRZ ;  /* 0x00000000001e7805 */ /* 0x000fe4000001ff00 */
[----:B------:R-:W-:Y:S01]  /*0b90*/  CS2R R34, SRZ ;  /* 0x0000000000227805 */ /* 0x000fe2000001ff00 */
[----:B0-----:R-:W-:-:S09]  /*0ba0*/  UISETP.GE.U32.AND UP0, UPT, UR4, 0x8, UPT ;  /* 0x000000080400788c */ /* 0x001fd2000bf06070 */
[----:B------:R-:W-:Y:S05]  /*0bb0*/  BRA.U !UP0, `(.L_x_13) ;  /* 0x0000000908607547 */ /* 0x000fea000b800000 */
[----:B------:R-:W0:Y:S01]  /*0bc0*/  LDC R18, c[0x0][0x398] ;  /* 0x0000e600ff127b82 */ /* 0x000e220000000800 */
[----:B------:R-:W-:Y:S01]  /*0bd0*/  BSSY.RECONVERGENT B2, `(.L_x_14) ;  /* 0x0000095000027945 */ /* 0x000fe20003800200 */
[----:B------:R-:W-:Y:S01]  /*0be0*/  IMAD.MOV R14, RZ, RZ, -R5 ;  /* 0x000000ffff0e7224 */ /* 0x000fe200078e0a05 */
[----:B------:R-:W-:Y:S01]  /*0bf0*/  MOV R38, R12 ;  /* 0x0000000c00267202 */ /* 0x000fe20000000f00 */
[----:B------:R-:W-:Y:S01]  /*0c00*/  IMAD.MOV.U32 R36, RZ, RZ, R6 ;  /* 0x000000ffff247224 */ /* 0x000fe200078e0006 */
[----:B------:R-:W-:Y:S01]  /*0c10*/  MOV R42, R10 ;  /* 0x0000000a002a7202 */ /* 0x000fe20000000f00 */
[----:B------:R-:W-:Y:S01]  /*0c20*/  IMAD.MOV.U32 R37, RZ, RZ, R4 ;  /* 0x000000ffff257224 */ /* 0x000fe200078e0004 */
[----:B------:R-:W-:Y:S01]  /*0c30*/  CS2R R50, SRZ ;  /* 0x0000000000327805 */ /* 0x000fe2000001ff00 */
[----:B------:R-:W1:Y:S01]  /*0c40*/  LDC R19, c[0x0][0x388] ;  /* 0x0000e200ff137b82 */ /* 0x000e620000000800 */
[----:B------:R-:W-:Y:S02]  /*0c50*/  IMAD.MOV.U32 R39, RZ, RZ, R11 ;  /* 0x000000ffff277224 */ /* 0x000fe400078e000b */
[----:B------:R-:W-:-:S02]  /*0c60*/  IMAD.MOV.U32 R40, RZ, RZ, R9 ;  /* 0x000000ffff287224 */ /* 0x000fc400078e0009 */
[----:B------:R-:W-:Y:S02]  /*0c70*/  IMAD.MOV.U32 R43, RZ, RZ, R8 ;  /* 0x000000ffff2b7224 */ /* 0x000fe400078e0008 */
[----:B------:R-:W-:Y:S02]  /*0c80*/  IMAD.MOV.U32 R21, RZ, RZ, R7 ;  /* 0x000000ffff157224 */ /* 0x000fe400078e0007 */
[----:B0-----:R-:W-:Y:S02]  /*0c90*/  IMAD R41, R18, 0x3, R4 ;  /* 0x0000000312297824 */ /* 0x001fe400078e0204 */
[----:B-1----:R-:W-:Y:S01]  /*0ca0*/  IMAD.IADD R13, R6, 0x1, R19 ;  /* 0x00000001060d7824 */ /* 0x002fe200078e0213 */
[C---:B------:R-:W-:Y:S01]  /*0cb0*/  LEA R46, R19.reuse, R6, 0x2 ;  /* 0x00000006132e7211 */ /* 0x040fe200078e10ff */
[C-C-:B------:R-:W-:Y:S02]  /*0cc0*/  IMAD R44, R19.reuse, 0x2, R6.reuse ;  /* 0x00000002132c7824 */ /* 0x140fe400078e0206 */
[----:B------:R-:W-:-:S02]  /*0cd0*/  IMAD R45, R19, 0x3, R6 ;  /* 0x00000003132d7824 */ /* 0x000fc400078e0206 */
[C-C-:B------:R-:W-:Y:S02]  /*0ce0*/  IMAD R47, R19.reuse, 0x5, R6.reuse ;  /* 0x00000005132f7824 */ /* 0x140fe400078e0206 */
[C-C-:B------:R-:W-:Y:S02]  /*0cf0*/  IMAD R48, R19.reuse, 0x6, R6.reuse ;  /* 0x0000000613307824 */ /* 0x140fe400078e0206 */
[----:B------:R-:W-:-:S07]  /*0d00*/  IMAD R49, R19, 0x7, R6 ;  /* 0x0000000713317824 */ /* 0x000fce00078e0206 */
.L_x_15:
[----:B------:R-:W0:Y:S01]  /*0d10*/  LDC.64 R24, c[0x0][0x380] ;  /* 0x0000e000ff187b82 */ /* 0x000e220000000a00 */
[C---:B--2---:R-:W-:Y:S02]  /*0d20*/  R2UR UR4, R22.reuse ;  /* 0x00000000160472ca */ /* 0x044fe400000e0000 */
[C---:B------:R-:W-:Y:S02]  /*0d30*/  R2UR UR5, R23.reuse ;  /* 0x00000000170572ca */ /* 0x040fe400000e0000 */
[----:B------:R-:W-:Y:S02]  /*0d40*/  R2UR UR6, R22 ;  /* 0x00000000160672ca */ /* 0x000fe400000e0000 */
[----:B------:R-:W-:Y:S01]  /*0d50*/  R2UR UR7, R23 ;  /* 0x00000000170772ca */ /* 0x000fe200000e0000 */
[----:B------:R-:W1:Y:S01]  /*0d60*/  LDC.64 R26, c[0x0][0x390] ;  /* 0x0000e400ff1a7b82 */ /* 0x000e620000000a00 */
[----:B0-----:R-:W-:-:S07]  /*0d70*/  IMAD.WIDE.U32 R52, R36, 0x4, R24 ;  /* 0x0000000424347825 */ /* 0x001fce00078e0018 */
[----:B------:R-:W2:Y:S01]  /*0d80*/  LDG.E R52, desc[UR4][R52.64] ;  /* 0x0000000434347981 */ /* 0x000ea2000c1e1900 */
[----:B-1----:R-:W-:-:S05]  /*0d90*/  IMAD.WIDE.U32 R28, R37, 0x4, R26 ;  /* 0x00000004251c7825 */ /* 0x002fca00078e001a */
[----:B------:R-:W3:Y:S01]  /*0da0*/  LDG.E R15, desc[UR6][R28.64] ;  /* 0x000000061c0f7981 */ /* 0x000ee2000c1e1900 */
[----:B--2---:R-:W-:-:S06]  /*0db0*/  FMUL R32, R52, R52 ;  /* 0x0000003434207220 */ /* 0x004fcc0000400000 */
[----:B------:R-:W0:Y:S01]  /*0dc0*/  F2F.F64.F32 R32, R32 ;  /* 0x0000002000207310 */ /* 0x000e220000201800 */
[----:B---3--:R-:W-:-:S07]  /*0dd0*/  FMUL R52, R52, R15 ;  /* 0x0000000f34347220 */ /* 0x008fce0000400000 */
[----:B------:R-:W1:Y:S01]  /*0de0*/  F2F.F64.F32 R28, R52 ;  /* 0x00000034001c7310 */ /* 0x000e620000201800 */
[----:B0-----:R-:W-:Y:S01]  /*0df0*/  DADD R32, R32, R30 ;  /* 0x0000000020207229 */ /* 0x001fe2000000001e */
[----:B------:R-:W-:-:S05]  /*0e00*/  IMAD.WIDE.U32 R30, R21, 0x4, R26 ;  /* 0x00000004151e7825 */ /* 0x000fca00078e001a */
[----:B------:R0:W2:Y:S01]  /*0e10*/  LDG.E R20, desc[UR6][R30.64] ;  /* 0x000000061e147981 */ /* 0x0000a2000c1e1900 */
[----:B-1----:R-:W-:Y:S01]  /*0e20*/  DADD R28, R28, R34 ;  /* 0x000000001c1c7229 */ /* 0x002fe20000000022 */
[----:B------:R-:W-:-:S06]  /*0e30*/  IMAD.WIDE.U32 R34, R13, 0x4, R24 ;  /* 0x000000040d227825 */ /* 0x000fcc00078e0018 */
[----:B------:R-:W2:Y:S01]  /*0e40*/  LDG.E R34, desc[UR4][R34.64] ;  /* 0x0000000422227981 */ /* 0x000ea2000c1e1900 */
[----:B------:R-:W-:-:S04]  /*0e50*/  FMUL R15, R15, R15 ;  /* 0x0000000f0f0f7220 */ /* 0x000fc80000400000 */
[----:B0-----:R-:W0:Y:S02]  /*0e60*/  F2F.F64.F32 R30, R15 ;  /* 0x0000000f001e7310 */ /* 0x001e240000201800 */
[----:B0-----:R-:W-:Y:S01]  /*0e70*/  DADD R30, R30, R50 ;  /* 0x000000001e1e7229 */ /* 0x001fe20000000032 */
[C---:B--2---:R-:W-:Y:S01]  /*0e80*/  FMUL R51, R34.reuse, R20 ;  /* 0x0000001422337220 */ /* 0x044fe20000400000 */
[----:B------:R-:W-:-:S04]  /*0e90*/  FMUL R52, R34, R34 ;  /* 0x0000002222347220 */ /* 0x000fc80000400000 */
[----:B------:R0:W1:Y:S02]  /*0ea0*/  F2F.F64.F32 R34, R51 ;  /* 0x0000003300227310 */ /* 0x0000640000201800 */
[----:B0-----:R-:W-:-:S06]  /*0eb0*/  IMAD.WIDE.U32 R50, R42, 0x4, R26 ;  /* 0x000000042a327825 */ /* 0x001fcc00078e001a */
[----:B------:R-:W2:Y:S01]  /*0ec0*/  LDG.E R50, desc[UR6][R50.64] ;  /* 0x0000000632327981 */ /* 0x000ea2000c1e1900 */
[----:B-1----:R-:W-:Y:S01]  /*0ed0*/  DADD R34, R28, R34 ;  /* 0x000000001c227229 */ /* 0x002fe20000000022 */
[----:B------:R-:W-:-:S05]  /*0ee0*/  IMAD.WIDE.U32 R28, R44, 0x4, R24 ;  /* 0x000000042c1c7825 */ /* 0x000fca00078e0018 */
[----:B------:R0:W2:Y:S01]  /*0ef0*/  LDG.E R15, desc[UR4][R28.64] ;  /* 0x000000041c0f7981 */ /* 0x0000a2000c1e1900 */
[----:B------:R-:W-:-:S04]  /*0f00*/  FMUL R20, R20, R20 ;  /* 0x0000001414147220 */ /* 0x000fc80000400000 */
[----:B0-----:R-:W0:Y:S02]  /*0f10*/  F2F.F64.F32 R28, R20 ;  /* 0x00000014001c7310 */ /* 0x001e240000201800 */
[----:B0-----:R-:W-:-:S06]  /*0f20*/  DADD R28, R30, R28 ;  /* 0x000000001e1c7229 */ /* 0x001fcc000000001c */
[----:B------:R-:W0:Y:S02]  /*0f30*/  F2F.F64.F32 R52, R52 ;  /* 0x0000003400347310 */ /* 0x000e240000201800 */
[----:B0-----:R-:W-:Y:S01]  /*0f40*/  DADD R52, R32, R52 ;  /* 0x0000000020347229 */ /* 0x001fe20000000034 */
[----:B--2---:R-:W-:-:S06]  /*0f50*/  FMUL R30, R15, R50 ;  /* 0x000000320f1e7220 */ /* 0x004fcc0000400000 */
[----:B------:R-:W0:Y:S01]  /*0f60*/  F2F.F64.F32 R30, R30 ;  /* 0x0000001e001e7310 */ /* 0x000e220000201800 */
[----:B------:R-:W-:Y:S01]  /*0f70*/  FMUL R32, R15, R15 ;  /* 0x0000000f0f207220 */ /* 0x000fe20000400000 */
[----:B0-----:R-:W-:Y:S01]  /*0f80*/  DADD R30, R34, R30 ;  /* 0x00000000221e7229 */ /* 0x001fe2000000001e */
[----:B------:R-:W-:-:S05]  /*0f90*/  IMAD.WIDE.U32 R34, R45, 0x4, R24 ;  /* 0x000000042d227825 */ /* 0x000fca00078e0018 */
[----:B------:R0:W2:Y:S02]  /*0fa0*/  LDG.E R15, desc[UR4][R34.64] ;  /* 0x00000004220f7981 */ /* 0x0000a4000c1e1900 */
[----:B0-----:R-:W-:-:S05]  /*0fb0*/  IMAD.WIDE.U32 R34, R41, 0x4, R26 ;  /* 0x0000000429227825 */ /* 0x001fca00078e001a */
[----:B------:R0:W3:Y:S01]  /*0fc0*/  LDG.E R20, desc[UR6][R34.64] ;  /* 0x0000000622147981 */ /* 0x0000e2000c1e1900 */
[----:B------:R-:W1:Y:S01]  /*0fd0*/  F2F.F64.F32 R32, R32 ;  /* 0x0000002000207310 */ /* 0x000e620000201800 */
[----:B------:R-:W-:-:S07]  /*0fe0*/  FMUL R50, R50, R50 ;  /* 0x0000003232327220 */ /* 0x000fce0000400000 */
[----:B0-----:R-:W0:Y:S01]  /*0ff0*/  F2F.F64.F32 R34, R50 ;  /* 0x0000003200227310 */ /* 0x001e220000201800 */
[----:B-1----:R-:W-:Y:S02]  /*1000*/  DADD R32, R52, R32 ;  /* 0x0000000034207229 */ /* 0x002fe40000000020 */
[----:B0-----:R-:W-:Y:S01]  /*1010*/  DADD R34, R28, R34 ;  /* 0x000000001c227229 */ /* 0x001fe20000000022 */
[----:B--2---:R-:W-:-:S06]  /*1020*/  FMUL R52, R15, R15 ;  /* 0x0000000f0f347220 */ /* 0x004fcc0000400000 */
[----:B------:R-:W0:Y:S01]  /*1030*/  F2F.F64.F32 R52, R52 ;  /* 0x0000003400347310 */ /* 0x000e220000201800 */
[----:B---3--:R-:W-:-:S07]  /*1040*/  FMUL R51, R15, R20 ;  /* 0x000000140f337220 */ /* 0x008fce0000400000 */
[----:B------:R-:W1:Y:S01]  /*1050*/  F2F.F64.F32 R28, R51 ;  /* 0x00000033001c7310 */ /* 0x000e620000201800 */
[----:B0-----:R-:W-:Y:S01]  /*1060*/  DADD R52, R32, R52 ;  /* 0x0000000020347229 */ /* 0x001fe20000000034 */
[----:B------:R-:W-:-:S06]  /*1070*/  IMAD.WIDE.U32 R32, R43, 0x4, R26 ;  /* 0x000000042b207825 */ /* 0x000fcc00078e001a */
[----:B------:R-:W2:Y:S01]  /*1080*/  LDG.E R32, desc[UR6][R32.64] ;  /* 0x0000000620207981 */ /* 0x000ea2000c1e1900 */
[----:B-1----:R-:W-:Y:S01]  /*1090*/  DADD R28, R30, R28 ;  /* 0x000000001e1c7229 */ /* 0x002fe2000000001c */
[----:B------:R-:W-:-:S05]  /*10a0*/  IMAD.WIDE.U32 R30, R46, 0x4, R24 ;  /* 0x000000042e1e7825 */ /* 0x000fca00078e0018 */
[----:B------:R0:W2:Y:S01]  /*10b0*/  LDG.E R15, desc[UR4][R30.64] ;  /* 0x000000041e0f7981 */ /* 0x0000a2000c1e1900 */
[----:B------:R-:W-:-:S04]  /*10c0*/  FMUL R20, R20, R20 ;  /* 0x0000001414147220 */ /* 0x000fc80000400000 */
[----:B0-----:R-:W0:Y:S02]  /*10d0*/  F2F.F64.F32 R30, R20 ;  /* 0x00000014001e7310 */ /* 0x001e240000201800 */
        /* <DEDUP_REMOVED lines=8> */
[----:B------:R0:W2:Y:S01]  /*1160*/  LDG.E R20, desc[UR6][R28.64] ;  /* 0x000000061c147981 */ /* 0x0000a2000c1e1900 */
[----:B------:R-:W1:Y:S02]  /*1170*/  F2F.F64.F32 R50, R50 ;  /* 0x0000003200327310 */ /* 0x000e640000201800 */
[----:B-1----:R-:W-:Y:S01]  /*1180*/  DADD R50, R52, R50 ;  /* 0x0000000034327229 */ /* 0x002fe20000000032 */
[----:B------:R-:W-:-:S05]  /*1190*/  FMUL R52, R32, R32 ;  /* 0x0000002020347220 */ /* 0x000fca0000400000 */
[----:B0-----:R-:W0:Y:S02]  /*11a0*/  F2F.F64.F32 R28, R52 ;  /* 0x00000034001c7310 */ /* 0x001e240000201800 */
[----:B0-----:R-:W-:Y:S01]  /*11b0*/  DADD R28, R30, R28 ;  /* 0x000000001e1c7229 */ /* 0x001fe2000000001c */
[----:B--2---:R-:W-:-:S05]  /*11c0*/  FMUL R53, R15, R20 ;  /* 0x000000140f357220 */ /* 0x004fca0000400000 */
[----:B------:R-:W0:Y:S01]  /*11d0*/  F2F.F64.F32 R32, R53 ;  /* 0x0000003500207310 */ /* 0x000e220000201800 */
[----:B------:R-:W-:Y:S01]  /*11e0*/  FMUL R30, R15, R15 ;  /* 0x0000000f0f1e7220 */ /* 0x000fe20000400000 */
[----:B0-----:R-:W-:Y:S01]  /*11f0*/  DADD R32, R34, R32 ;  /* 0x0000000022207229 */ /* 0x001fe20000000020 */
[----:B------:R-:W-:-:S05]  /*1200*/  IMAD.WIDE.U32 R34, R48, 0x4, R24 ;  /* 0x0000000430227825 */ /* 0x000fca00078e0018 */
[----:B------:R0:W2:Y:S02]  /*1210*/  LDG.E R15, desc[UR4][R34.64] ;  /* 0x00000004220f7981 */ /* 0x0000a4000c1e1900 */
[----:B0-----:R-:W-:-:S06]  /*1220*/  IMAD.WIDE.U32 R34, R39, 0x4, R26 ;  /* 0x0000000427227825 */ /* 0x001fcc00078e001a */
[----:B------:R-:W3:Y:S01]  /*1230*/  LDG.E R34, desc[UR6][R34.64] ;  /* 0x0000000622227981 */ /* 0x000ee2000c1e1900 */
[----:B------:R-:W0:Y:S01]  /*1240*/  F2F.F64.F32 R30, R30 ;  /* 0x0000001e001e7310 */ /* 0x000e220000201800 */
[----:B------:R-:W-:-:S04]  /*1250*/  IMAD.WIDE.U32 R24, R49, 0x4, R24 ;  /* 0x0000000431187825 */ /* 0x000fc800078e0018 */
[----:B------:R-:W-:Y:S01]  /*1260*/  IMAD.WIDE.U32 R26, R38, 0x4, R26 ;  /* 0x00000004261a7825 */ /* 0x000fe200078e001a */
[----:B------:R1:W4:Y:S01]  /*1270*/  LDG.E R35, desc[UR4][R24.64] ;  /* 0x0000000418237981 */ /* 0x000322000c1e1900 */
[----:B0-----:R-:W-:-:S03]  /*1280*/  DADD R30, R50, R30 ;  /* 0x00000000321e7229 */ /* 0x001fc6000000001e */
[----:B------:R0:W5:Y:S01]  /*1290*/  LDG.E R50, desc[UR6][R26.64] ;  /* 0x000000061a327981 */ /* 0x000162000c1e1900 */
[----:B------:R-:W-:-:S04]  /*12a0*/  FMUL R20, R20, R20 ;  /* 0x0000001414147220 */ /* 0x000fc80000400000 */
[----:B-1----:R-:W1:Y:S02]  /*12b0*/  F2F.F64.F32 R24, R20 ;  /* 0x0000001400187310 */ /* 0x002e640000201800 */
[----:B-1----:R-:W-:Y:S01]  /*12c0*/  DADD R28, R28, R24 ;  /* 0x000000001c1c7229 */ /* 0x002fe20000000018 */
[----:B------:R-:W-:-:S05]  /*12d0*/  VIADD R14, R14, 0x8 ;  /* 0x000000080e0e7836 */ /* 0x000fca0000000000 */
[----:B------:R-:W-:Y:S01]  /*12e0*/  ISETP.NE.AND P0, PT, R14, RZ, PT ;  /* 0x000000ff0e00720c */ /* 0x000fe20003f05270 */
[C---:B------:R-:W-:Y:S01]  /*12f0*/  IMAD R13, R19.reuse, 0x8, R13 ;  /* 0x00000008130d7824 */ /* 0x040fe200078e020d */
[C---:B------:R-:W-:Y:S01]  /*1300*/  LEA R45, R19.reuse, R45, 0x3 ;  /* 0x0000002d132d7211 */ /* 0x040fe200078e18ff */
[C---:B------:R-:W-:Y:S01]  /*1310*/  IMAD R44, R19.reuse, 0x8, R44 ;  /* 0x00000008132c7824 */ /* 0x040fe200078e022c */
[C---:B------:R-:W-:Y:S01]  /*1320*/  LEA R49, R19.reuse, R49, 0x3 ;  /* 0x0000003113317211 */ /* 0x040fe200078e18ff */
[C---:B------:R-:W-:Y:S01]  /*1330*/  IMAD R46, R19.reuse, 0x8, R46 ;  /* 0x00000008132e7824 */ /* 0x040fe200078e022e */
[C---:B------:R-:W-:Y:S01]  /*1340*/  LEA R41, R18.reuse, R41, 0x3 ;  /* 0x0000002912297211 */ /* 0x040fe200078e18ff */
[C---:B------:R-:W-:Y:S01]  /*1350*/  IMAD R47, R19.reuse, 0x8, R47 ;  /* 0x00000008132f7824 */ /* 0x040fe200078e022f */
[----:B------:R-:W-:Y:S01]  /*1360*/  LEA R38, R18, R38, 0x3 ;  /* 0x0000002612267211 */ /* 0x000fe200078e18ff */
[C---:B------:R-:W-:Y:S02]  /*1370*/  IMAD R48, R19.reuse, 0x8, R48 ;  /* 0x0000000813307824 */ /* 0x040fe400078e0230 */
[----:B------:R-:W-:-:S02]  /*1380*/  IMAD R36, R19, 0x8, R36 ;  /* 0x0000000813247824 */ /* 0x000fc400078e0224 */
[C---:B------:R-:W-:Y:S02]  /*1390*/  IMAD R21, R18.reuse, 0x8, R21 ;  /* 0x0000000812157824 */ /* 0x040fe400078e0215 */
[C---:B------:R-:W-:Y:S02]  /*13a0*/  IMAD R42, R18.reuse, 0x8, R42 ;  /* 0x00000008122a7824 */ /* 0x040fe400078e022a */
[C---:B------:R-:W-:Y:S02]  /*13b0*/  IMAD R43, R18.reuse, 0x8, R43 ;  /* 0x00000008122b7824 */ /* 0x040fe400078e022b */
[C---:B------:R-:W-:Y:S02]  /*13c0*/  IMAD R40, R18.reuse, 0x8, R40 ;  /* 0x0000000812287824 */ /* 0x040fe400078e0228 */
[C---:B------:R-:W-:Y:S02]  /*13d0*/  IMAD R39, R18.reuse, 0x8, R39 ;  /* 0x0000000812277824 */ /* 0x040fe400078e0227 */
[----:B------:R-:W-:-:S02]  /*13e0*/  IMAD R37, R18, 0x8, R37 ;  /* 0x0000000812257824 */ /* 0x000fc400078e0225 */
[----:B--2---:R-:W-:-:S04]  /*13f0*/  FMUL R51, R15, R15 ;  /* 0x0000000f0f337220 */ /* 0x004fc80000400000 */
[----:B------:R-:W1:Y:S01]  /*1400*/  F2F.F64.F32 R24, R51 ;  /* 0x0000003300187310 */ /* 0x000e620000201800 */
[----:B---3--:R-:W-:-:S07]  /*1410*/  FMUL R15, R15, R34 ;  /* 0x000000220f0f7220 */ /* 0x008fce0000400000 */
[----:B0-----:R-:W0:Y:S01]  /*1420*/  F2F.F64.F32 R26, R15 ;  /* 0x0000000f001a7310 */ /* 0x001e220000201800 */
[----:B------:R-:W-:Y:S01]  /*1430*/  FMUL R52, R34, R34 ;  /* 0x0000002222347220 */ /* 0x000fe20000400000 */
[----:B-1----:R-:W-:-:S06]  /*1440*/  DADD R24, R30, R24 ;  /* 0x000000001e187229 */ /* 0x002fcc0000000018 */
[----:B------:R-:W1:Y:S01]  /*1450*/  F2F.F64.F32 R30, R52 ;  /* 0x00000034001e7310 */ /* 0x000e620000201800 */
[----:B0-----:R-:W-:Y:S01]  /*1460*/  DADD R32, R32, R26 ;  /* 0x0000000020207229 */ /* 0x001fe2000000001a */
[C---:B----4-:R-:W-:Y:S01]  /*1470*/  FMUL R26, R35.reuse, R35 ;  /* 0x00000023231a7220 */ /* 0x050fe20000400000 */
[-C--:B-----5:R-:W-:Y:S01]  /*1480*/  FMUL R20, R35, R50.reuse ;  /* 0x0000003223147220 */ /* 0x0a0fe20000400000 */
[----:B------:R-:W-:-:S04]  /*1490*/  FMUL R53, R50, R50 ;  /* 0x0000003232357220 */ /* 0x000fc80000400000 */
[----:B------:R-:W0:Y:S01]  /*14a0*/  F2F.F64.F32 R34, R20 ;  /* 0x0000001400227310 */ /* 0x000e220000201800 */
[----:B-1----:R-:W-:-:S07]  /*14b0*/  DADD R28, R28, R30 ;  /* 0x000000001c1c7229 */ /* 0x002fce000000001e */
[----:B------:R-:W1:Y:S08]  /*14c0*/  F2F.F64.F32 R26, R26 ;  /* 0x0000001a001a7310 */ /* 0x000e700000201800 */
[----:B------:R-:W2:Y:S01]  /*14d0*/  F2F.F64.F32 R50, R53 ;  /* 0x0000003500327310 */ /* 0x000ea20000201800 */
[----:B0-----:R-:W-:Y:S02]  /*14e0*/  DADD R34, R32, R34 ;  /* 0x0000000020227229 */ /* 0x001fe40000000022 */
[----:B-1----:R-:W-:-:S02]  /*14f0*/  DADD R30, R24, R26 ;  /* 0x00000000181e7229 */ /* 0x002fc4000000001a */
[----:B--2---:R-:W-:Y:S01]  /*1500*/  DADD R50, R28, R50 ;  /* 0x000000001c327229 */ /* 0x004fe20000000032 */
[----:B------:R-:W-:Y:S10]  /*1510*/  @P0 BRA `(.L_x_15) ;  /* 0xfffffff400fc0947 */ /* 0x000ff4000383ffff */
[----:B------:R-:W-:Y:S05]  /*1520*/  BSYNC.RECONVERGENT B2 ;  /* 0x0000000000027941 */ /* 0x000fea0003800200 */
.L_x_14:
[----:B------:R-:W-:-:S07]  /*1530*/  IMAD.MOV.U32 R13, RZ, RZ, R5 ;  /* 0x000000ffff0d7224 */ /* 0x000fce00078e0005 */
.L_x_13:
[----:B------:R-:W0:Y:S02]  /*1540*/  LDCU UR4, c[0x0][0x39c] ;  /* 0x00007380ff0477ac */ /* 0x000e240008000800 */
[----:B0-----:R-:W-:-:S04]  /*1550*/  ULOP3.LUT UR5, UR4, 0x7, URZ, 0xc0, !UPT ;  /* 0x0000000704057892 */ /* 0x001fc8000f8ec0ff */
[----:B------:R-:W-:-:S09]  /*1560*/  UISETP.NE.AND UP0, UPT, UR5, URZ, UPT ;  /* 0x000000ff0500728c */ /* 0x000fd2000bf05270 */
[----:B------:R-:W-:Y:S05]  /*1570*/  BRA.U !UP0, `(.L_x_16) ;  /* 0x0000000908387547 */ /* 0x000fea000b800000 */
[----:B------:R-:W-:Y:S02]  /*1580*/  ULOP3.LUT UR6, UR4, 0x3, URZ, 0xc0, !UPT ;  /* 0x0000000304067892 */ /* 0x000fe4000f8ec0ff */
[----:B------:R-:W-:Y:S02]  /*1590*/  UIADD3 UR4, UPT, UPT, UR5, -0x1, URZ ;  /* 0xffffffff05047890 */ /* 0x000fe4000fffe0ff */
[----:B------:R-:W-:Y:S02]  /*15a0*/  UISETP.NE.AND UP1, UPT, UR6, URZ, UPT ;  /* 0x000000ff0600728c */ /* 0x000fe4000bf25270 */
[----:B------:R-:W-:-:S09]  /*15b0*/  UISETP.GE.U32.AND UP0, UPT, UR4, 0x3, UPT ;  /* 0x000000030400788c */ /* 0x000fd2000bf06070 */
[----:B------:R-:W-:Y:S05]  /*15c0*/  BRA.U !UP0, `(.L_x_17) ;  /* 0x0000000508147547 */ /* 0x000fea000b800000 */
[----:B------:R-:W0:Y:S01]  /*15d0*/  LDC.64 R18, c[0x0][0x380] ;  /* 0x0000e000ff127b82 */ /* 0x000e220000000a00 */
[----:B------:R-:W1:Y:S01]  /*15e0*/  LDCU UR4, c[0x0][0x388] ;  /* 0x00007100ff0477ac */ /* 0x000e620008000800 */
[C---:B--2---:R-:W-:Y:S02]  /*15f0*/  R2UR UR8, R22.reuse ;  /* 0x00000000160872ca */ /* 0x044fe400000e0000 */
[C---:B------:R-:W-:Y:S01]  /*1600*/  R2UR UR9, R23.reuse ;  /* 0x00000000170972ca */ /* 0x040fe200000e0000 */
[----:B------:R-:W2:Y:S01]  /*1610*/  LDCU UR5, c[0x0][0x398] ;  /* 0x00007300ff0577ac */ /* 0x000ea20008000800 */
[----:B------:R-:W-:Y:S02]  /*1620*/  R2UR UR10, R22 ;  /* 0x00000000160a72ca */ /* 0x000fe400000e0000 */
[----:B------:R-:W3:Y:S01]  /*1630*/  LDC.64 R14, c[0x0][0x390] ;  /* 0x0000e400ff0e7b82 */ /* 0x000ee20000000a00 */
[----:B------:R-:W-:Y:S01]  /*1640*/  R2UR UR11, R23 ;  /* 0x00000000170b72ca */ /* 0x000fe200000e0000 */
[----:B-1----:R-:W-:-:S02]  /*1650*/  IMAD R21, R13, UR4, R6 ;  /* 0x000000040d157c24 */ /* 0x002fc4000f8e0206 */
[----:B--2---:R-:W-:Y:S02]  /*1660*/  IMAD R33, R13, UR5, R4 ;  /* 0x000000050d217c24 */ /* 0x004fe4000f8e0204 */
[----:B0-----:R-:W-:-:S03]  /*1670*/  IMAD.WIDE.U32 R26, R21, 0x4, R18 ;  /* 0x00000004151a7825 */ /* 0x001fc600078e0012 */
[----:B------:R-:W-:Y:S01]  /*1680*/  IADD3 R39, PT, PT, R33, UR5, RZ ;  /* 0x0000000521277c10 */ /* 0x000fe2000fffe0ff */
[----:B------:R-:W-:Y:S01]  /*1690*/  VIADD R37, R21, UR4 ;  /* 0x0000000415257c36 */ /* 0x000fe20008000000 */
[----:B------:R-:W2:Y:S01]  /*16a0*/  LDG.E R20, desc[UR8][R26.64] ;  /* 0x000000081a147981 */ /* 0x000ea2000c1e1900 */
[----:B---3--:R-:W-:-:S04]  /*16b0*/  IMAD.WIDE.U32 R28, R33, 0x4, R14 ;  /* 0x00000004211c7825 */ /* 0x008fc800078e000e */
[----:B------:R-:W-:Y:S01]  /*16c0*/  IMAD.WIDE.U32 R24, R37, 0x4, R18 ;  /* 0x0000000425187825 */ /* 0x000fe200078e0012 */
[----:B------:R0:W3:Y:S03]  /*16d0*/  LDG.E R21, desc[UR10][R28.64] ;  /* 0x0000000a1c157981 */ /* 0x0000e6000c1e1900 */
[----:B------:R-:W-:Y:S02]  /*16e0*/  IMAD.WIDE.U32 R40, R39, 0x4, R14 ;  /* 0x0000000427287825 */ /* 0x000fe400078e000e */
[----:B------:R-:W4:Y:S02]  /*16f0*/  LDG.E R24, desc[UR8][R24.64] ;  /* 0x0000000818187981 */ /* 0x000f24000c1e1900 */
[----:B------:R-:W-:Y:S02]  /*1700*/  VIADD R37, R37, UR4 ;  /* 0x0000000425257c36 */ /* 0x000fe40008000000 */
[----:B------:R-:W-:Y:S01]  /*1710*/  VIADD R43, R39, UR5 ;  /* 0x00000005272b7c36 */ /* 0x000fe20008000000 */
[----:B------:R2:W5:Y:S01]  /*1720*/  LDG.E R27, desc[UR10][R40.64] ;  /* 0x0000000a281b7981 */ /* 0x000562000c1e1900 */
[----:B------:R-:W-:-:S04]  /*1730*/  IMAD.WIDE.U32 R32, R37, 0x4, R18 ;  /* 0x0000000425207825 */ /* 0x000fc800078e0012 */
[C-C-:B0-----:R-:W-:Y:S01]  /*1740*/  IMAD.WIDE.U32 R28, R43.reuse, 0x4, R14.reuse ;  /* 0x000000042b1c7825 */ /* 0x141fe200078e000e */
[----:B------:R-:W-:Y:S01]  /*1750*/  IADD3 R45, PT, PT, R43, UR5, RZ ;  /* 0x000000052b2d7c10 */ /* 0x000fe2000fffe0ff */
[----:B------:R-:W5:Y:S02]  /*1760*/  LDG.E R32, desc[UR8][R32.64] ;  /* 0x0000000820207981 */ /* 0x000f64000c1e1900 */
[----:B------:R-:W-:Y:S02]  /*1770*/  VIADD R39, R37, UR4 ;  /* 0x0000000425277c36 */ /* 0x000fe40008000000 */
[----:B------:R0:W5:Y:S01]  /*1780*/  LDG.E R37, desc[UR10][R28.64] ;  /* 0x0000000a1c257981 */ /* 0x000162000c1e1900 */
[----:B------:R-:W-:-:S04]  /*1790*/  IMAD.WIDE.U32 R44, R45, 0x4, R14 ;  /* 0x000000042d2c7825 */ /* 0x000fc800078e000e */
[----:B------:R-:W-:Y:S01]  /*17a0*/  IMAD.WIDE.U32 R38, R39, 0x4, R18 ;  /* 0x0000000427267825 */ /* 0x000fe200078e0012 */
[----:B------:R-:W5:Y:S04]  /*17b0*/  LDG.E R42, desc[UR10][R44.64] ;  /* 0x0000000a2c2a7981 */ /* 0x000f68000c1e1900 */
[----:B------:R-:W5:Y:S01]  /*17c0*/  LDG.E R43, desc[UR8][R38.64] ;  /* 0x00000008262b7981 */ /* 0x000f62000c1e1900 */
[----:B------:R-:W-:Y:S02]  /*17d0*/  VIADD R13, R13, 0x4 ;  /* 0x000000040d0d7836 */ /* 0x000fe40000000000 */
[C---:B--2---:R-:W-:Y:S01]  /*17e0*/  FMUL R40, R20.reuse, R20 ;  /* 0x0000001414287220 */ /* 0x044fe20000400000 */
[-C--:B---3--:R-:W-:Y:S01]  /*17f0*/  FMUL R14, R20, R21.reuse ;  /* 0x00000015140e7220 */ /* 0x088fe20000400000 */
[----:B------:R-:W-:-:S04]  /*1800*/  FMUL R18, R21, R21 ;  /* 0x0000001515127220 */ /* 0x000fc80000400000 */
[----:B------:R-:W1:Y:S01]  /*1810*/  F2F.F64.F32 R40, R40 ;  /* 0x0000002800287310 */ /* 0x000e620000201800 */
[----:B----4-:R-:W-:-:S07]  /*1820*/  FMUL R20, R24, R24 ;  /* 0x0000001818147220 */ /* 0x010fce0000400000 */
[----:B------:R-:W2:Y:S01]  /*1830*/  F2F.F64.F32 R14, R14 ;  /* 0x0000000e000e7310 */ /* 0x000ea20000201800 */
[-C--:B-----5:R-:W-:Y:S01]  /*1840*/  FMUL R24, R24, R27.reuse ;  /* 0x0000001b18187220 */ /* 0x0a0fe20000400000 */
[----:B------:R-:W-:-:S06]  /*1850*/  FMUL R27, R27, R27 ;  /* 0x0000001b1b1b7220 */ /* 0x000fcc0000400000 */
[----:B------:R-:W3:Y:S01]  /*1860*/  F2F.F64.F32 R18, R18 ;  /* 0x0000001200127310 */ /* 0x000ee20000201800 */
[C---:B0-----:R-:W-:Y:S01]  /*1870*/  FMUL R28, R32.reuse, R32 ;  /* 0x00000020201c7220 */ /* 0x041fe20000400000 */
[-C--:B------:R-:W-:Y:S01]  /*1880*/  FMUL R32, R32, R37.reuse ;  /* 0x0000002520207220 */ /* 0x080fe20000400000 */
[----:B------:R-:W-:-:S05]  /*1890*/  FMUL R37, R37, R37 ;  /* 0x0000002525257220 */ /* 0x000fca0000400000 */
[----:B------:R-:W0:Y:S01]  /*18a0*/  F2F.F64.F32 R20, R20 ;  /* 0x0000001400147310 */ /* 0x000e220000201800 */
[----:B-1----:R-:W-:-:S07]  /*18b0*/  DADD R30, R30, R40 ;  /* 0x000000001e1e7229 */ /* 0x002fce0000000028 */
[----:B------:R-:W1:Y:S01]  /*18c0*/  F2F.F64.F32 R24, R24 ;  /* 0x0000001800187310 */ /* 0x000e620000201800 */
[----:B--2---:R-:W-:-:S07]  /*18d0*/  DADD R14, R34, R14 ;  /* 0x00000000220e7229 */ /* 0x004fce000000000e */
[----:B------:R-:W2:Y:S01]  /*18e0*/  F2F.F64.F32 R26, R27 ;  /* 0x0000001b001a7310 */ /* 0x000ea20000201800 */
[----:B---3--:R-:W-:Y:S01]  /*18f0*/  DADD R18, R50, R18 ;  /* 0x0000000032127229 */ /* 0x008fe20000000012 */
[C---:B------:R-:W-:Y:S01]  /*1900*/  FMUL R38, R43.reuse, R43 ;  /* 0x0000002b2b267220 */ /* 0x040fe20000400000 */
[-C--:B------:R-:W-:Y:S01]  /*1910*/  FMUL R43, R43, R42.reuse ;  /* 0x0000002a2b2b7220 */ /* 0x080fe20000400000 */
[----:B------:R-:W-:-:S04]  /*1920*/  FMUL R42, R42, R42 ;  /* 0x0000002a2a2a7220 */ /* 0x000fc80000400000 */
[----:B------:R-:W3:Y:S01]  /*1930*/  F2F.F64.F32 R28, R28 ;  /* 0x0000001c001c7310 */ /* 0x000ee20000201800 */
[----:B0-----:R-:W-:-:S07]  /*1940*/  DADD R20, R30, R20 ;  /* 0x000000001e147229 */ /* 0x001fce0000000014 */
[----:B------:R-:W0:Y:S01]  /*1950*/  F2F.F64.F32 R32, R32 ;  /* 0x0000002000207310 */ /* 0x000e220000201800 */
[----:B-1----:R-:W-:-:S07]  /*1960*/  DADD R14, R14, R24 ;  /* 0x000000000e0e7229 */ /* 0x002fce0000000018 */
[----:B------:R-:W1:Y:S01]  /*1970*/  F2F.F64.F32 R36, R37 ;  /* 0x0000002500247310 */ /* 0x000e620000201800 */
[----:B--2---:R-:W-:-:S07]  /*1980*/  DADD R18, R18, R26 ;  /* 0x0000000012127229 */ /* 0x004fce000000001a */
[----:B------:R-:W2:Y:S01]  /*1990*/  F2F.F64.F32 R38, R38 ;  /* 0x0000002600267310 */ /* 0x000ea20000201800 */
[----:B---3--:R-:W-:-:S07]  /*19a0*/  DADD R20, R20, R28 ;  /* 0x0000000014147229 */ /* 0x008fce000000001c */
[----:B------:R-:W3:Y:S01]  /*19b0*/  F2F.F64.F32 R34, R43 ;  /* 0x0000002b00227310 */ /* 0x000ee20000201800 */
[----:B0-----:R-:W-:-:S07]  /*19c0*/  DADD R14, R14, R32 ;  /* 0x000000000e0e7229 */ /* 0x001fce0000000020 */
[----:B------:R-:W0:Y:S01]  /*19d0*/  F2F.F64.F32 R50, R42 ;  /* 0x0000002a00327310 */ /* 0x000e220000201800 */
[----:B-1----:R-:W-:Y:S02]  /*19e0*/  DADD R18, R18, R36 ;  /* 0x0000000012127229 */ /* 0x002fe40000000024 */
[----:B--2---:R-:W-:Y:S02]  /*19f0*/  DADD R30, R20, R38 ;  /* 0x00000000141e7229 */ /* 0x004fe40000000026 */
[----:B---3--:R-:W-:-:S04]  /*1a00*/  DADD R34, R14, R34 ;  /* 0x000000000e227229 */ /* 0x008fc80000000022 */
[----:B0-----:R-:W-:-:S11]  /*1a10*/  DADD R50, R18, R50 ;  /* 0x0000000012327229 */ /* 0x001fd60000000032 */
.L_x_17:
[----:B------:R-:W-:Y:S05]  /*1a20*/  BRA.U !UP1, `(.L_x_16) ;  /* 0x00000005090c7547 */ /* 0x000fea000b800000 */
[----:B------:R-:W0:Y:S01]  /*1a30*/  LDCU UR4, c[0x0][0x39c] ;  /* 0x00007380ff0477ac */ /* 0x000e220008000800 */
[----:B------:R-:W-:Y:S02]  /*1a40*/  UISETP.NE.AND UP0, UPT, UR6, 0x1, UPT ;  /* 0x000000010600788c */ /* 0x000fe4000bf05270 */
[----:B0-----:R-:W-:-:S07]  /*1a50*/  ULOP3.LUT UP1, URZ, UR4, 0x1, URZ, 0xc0, !UPT ;  /* 0x0000000104ff7892 */ /* 0x001fce000f82c0ff */
        /* <DEDUP_REMOVED lines=11> */
[----:B0-----:R-:W-:-:S04]  /*1b10*/  IMAD.WIDE.U32 R20, R27, 0x4, R18 ;  /* 0x000000041b147825 */ /* 0x001fc800078e0012 */
[----:B------:R-:W-:Y:S02]  /*1b20*/  VIADD R27, R27, UR4 ;  /* 0x000000041b1b7c36 */ /* 0x000fe40008000000 */
[----:B------:R-:W2:Y:S01]  /*1b30*/  LDG.E R20, desc[UR6][R20.64] ;  /* 0x0000000614147981 */ /* 0x000ea2000c1e1900 */
[----:B---3--:R-:W-:-:S04]  /*1b40*/  IMAD.WIDE.U32 R24, R29, 0x4, R14 ;  /* 0x000000041d187825 */ /* 0x008fc800078e000e */
[----:B------:R-:W-:Y:S02]  /*1b50*/  VIADD R29, R29, UR5 ;  /* 0x000000051d1d7c36 */ /* 0x000fe40008000000 */
[----:B------:R-:W-:Y:S01]  /*1b60*/  IMAD.WIDE.U32 R26, R27, 0x4, R18 ;  /* 0x000000041b1a7825 */ /* 0x000fe200078e0012 */
[----:B------:R-:W3:Y:S03]  /*1b70*/  LDG.E R25, desc[UR8][R24.64] ;  /* 0x0000000818197981 */ /* 0x000ee6000c1e1900 */
[----:B------:R-:W-:Y:S02]  /*1b80*/  IMAD.WIDE.U32 R28, R29, 0x4, R14 ;  /* 0x000000041d1c7825 */ /* 0x000fe400078e000e */
[----:B------:R-:W4:Y:S04]  /*1b90*/  LDG.E R26, desc[UR6][R26.64] ;  /* 0x000000061a1a7981 */ /* 0x000f28000c1e1900 */
[----:B------:R-:W5:Y:S01]  /*1ba0*/  LDG.E R29, desc[UR8][R28.64] ;  /* 0x000000081c1d7981 */ /* 0x000f62000c1e1900 */
[----:B------:R-:W-:Y:S01]  /*1bb0*/  IADD3 R13, PT, PT, R13, 0x2, RZ ;  /* 0x000000020d0d7810 */ /* 0x000fe20007ffe0ff */
[C---:B--2---:R-:W-:Y:S01]  /*1bc0*/  FMUL R14, R20.reuse, R20 ;  /* 0x00000014140e7220 */ /* 0x044fe20000400000 */
[-C--:B---3--:R-:W-:Y:S01]  /*1bd0*/  FMUL R32, R20, R25.reuse ;  /* 0x0000001914207220 */ /* 0x088fe20000400000 */
[----:B------:R-:W-:-:S04]  /*1be0*/  FMUL R33, R25, R25 ;  /* 0x0000001919217220 */ /* 0x000fc80000400000 */
[----:B------:R-:W0:Y:S01]  /*1bf0*/  F2F.F64.F32 R14, R14 ;  /* 0x0000000e000e7310 */ /* 0x000e220000201800 */
[C---:B----4-:R-:W-:Y:S01]  /*1c00*/  FMUL R20, R26.reuse, R26 ;  /* 0x0000001a1a147220 */ /* 0x050fe20000400000 */
[----:B-----5:R-:W-:-:S06]  /*1c10*/  FMUL R26, R26, R29 ;  /* 0x0000001d1a1a7220 */ /* 0x020fcc0000400000 */
[----:B------:R-:W1:Y:S01]  /*1c20*/  F2F.F64.F32 R18, R32 ;  /* 0x0000002000127310 */ /* 0x000e620000201800 */
[----:B------:R-:W-:-:S07]  /*1c30*/  FMUL R29, R29, R29 ;  /* 0x0000001d1d1d7220 */ /* 0x000fce0000400000 */
[----:B------:R-:W2:Y:S01]  /*1c40*/  F2F.F64.F32 R24, R33 ;  /* 0x0000002100187310 */ /* 0x000ea20000201800 */
[----:B0-----:R-:W-:-:S07]  /*1c50*/  DADD R14, R30, R14 ;  /* 0x000000001e0e7229 */ /* 0x001fce000000000e */
[----:B------:R-:W0:Y:S01]  /*1c60*/  F2F.F64.F32 R20, R20 ;  /* 0x0000001400147310 */ /* 0x000e220000201800 */
[----:B-1----:R-:W-:-:S07]  /*1c70*/  DADD R18, R34, R18 ;  /* 0x0000000022127229 */ /* 0x002fce0000000012 */
[----:B------:R-:W1:Y:S01]  /*1c80*/  F2F.F64.F32 R26, R26 ;  /* 0x0000001a001a7310 */ /* 0x000e620000201800 */
[----:B--2---:R-:W-:-:S07]  /*1c90*/  DADD R24, R50, R24 ;  /* 0x0000000032187229 */ /* 0x004fce0000000018 */
[----:B------:R-:W2:Y:S01]  /*1ca0*/  F2F.F64.F32 R28, R29 ;  /* 0x0000001d001c7310 */ /* 0x000ea20000201800 */
[----:B0-----:R-:W-:Y:S02]  /*1cb0*/  DADD R30, R14, R20 ;  /* 0x000000000e1e7229 */ /* 0x001fe40000000014 */
[----:B-1----:R-:W-:Y:S02]  /*1cc0*/  DADD R34, R18, R26 ;  /* 0x0000000012227229 */ /* 0x002fe4000000001a */
[----:B--2---:R-:W-:-:S11]  /*1cd0*/  DADD R50, R24, R28 ;  /* 0x0000000018327229 */ /* 0x004fd6000000001c */
.L_x_18:
        /* <DEDUP_REMOVED lines=11> */
[----:B0-----:R-:W-:-:S06]  /*1d90*/  IMAD.WIDE.U32 R14, R21, 0x4, R14 ;  /* 0x00000004150e7825 */ /* 0x001fcc00078e000e */
[----:B------:R-:W2:Y:S01]  /*1da0*/  LDG.E R14, desc[UR6][R14.64] ;  /* 0x000000060e0e7981 */ /* 0x000ea2000c1e1900 */
[----:B---3--:R-:W-:-:S06]  /*1db0*/  IMAD.WIDE.U32 R18, R13, 0x4, R18 ;  /* 0x000000040d127825 */ /* 0x008fcc00078e0012 */
[----:B------:R-:W3:Y:S01]  /*1dc0*/  LDG.E R19, desc[UR8][R18.64] ;  /* 0x0000000812137981 */ /* 0x000ee2000c1e1900 */
[C---:B--2---:R-:W-:Y:S01]  /*1dd0*/  FMUL R24, R14.reuse, R14 ;  /* 0x0000000e0e187220 */ /* 0x044fe20000400000 */
[-C--:B---3--:R-:W-:Y:S01]  /*1de0*/  FMUL R20, R14, R19.reuse ;  /* 0x000000130e147220 */ /* 0x088fe20000400000 */
[----:B------:R-:W-:-:S04]  /*1df0*/  FMUL R26, R19, R19 ;  /* 0x00000013131a7220 */ /* 0x000fc80000400000 */
[----:B------:R-:W0:Y:S08]  /*1e00*/  F2F.F64.F32 R24, R24 ;  /* 0x0000001800187310 */ /* 0x000e300000201800 */
[----:B------:R-:W1:Y:S08]  /*1e10*/  F2F.F64.F32 R20, R20 ;  /* 0x0000001400147310 */ /* 0x000e700000201800 */
[----:B------:R-:W2:Y:S01]  /*1e20*/  F2F.F64.F32 R26, R26 ;  /* 0x0000001a001a7310 */ /* 0x000ea20000201800 */
[----:B0-----:R-:W-:-:S02]  /*1e30*/  DADD R30, R30, R24 ;  /* 0x000000001e1e7229 */ /* 0x001fc40000000018 */
[----:B-1----:R-:W-:Y:S02]  /*1e40*/  DADD R34, R34, R20 ;  /* 0x0000000022227229 */ /* 0x002fe40000000014 */
[----:B--2---:R-:W-:-:S11]  /*1e50*/  DADD R50, R50, R26 ;  /* 0x0000000032327229 */ /* 0x004fd6000000001a */
.L_x_16:
[----:B------:R-:W0:Y:S01]  /*1e60*/  MUFU.RSQ64H R19, R31 ;  /* 0x0000001f00137308 */ /* 0x000e220000001c00 */
[----:B------:R-:W-:Y:S01]  /*1e70*/  VIADD R18, R31, 0xfcb00000 ;  /* 0xfcb000001f127836 */ /* 0x000fe20000000000 */
[----:B------:R-:W-:Y:S01]  /*1e80*/  BSSY.RECONVERGENT B2, `(.L_x_19) ;  /* 0x0000019000027945 */ /* 0x000fe20003800200 */
[----:B------:R-:W-:Y:S02]  /*1e90*/  IMAD.MOV.U32 R20, RZ, RZ, 0x0 ;  /* 0x00000000ff147424 */ /* 0x000fe400078e00ff */
[----:B------:R-:W-:Y:S01]  /*1ea0*/  IMAD.MOV.U32 R21, RZ, RZ, 0x3fd80000 ;  /* 0x3fd80000ff157424 */ /* 0x000fe200078e00ff */
[----:B------:R-:W-:Y:S01]  /*1eb0*/  ISETP.GE.U32.AND P0, PT, R18, 0x7ca00000, PT ;  /* 0x7ca000001200780c */ /* 0x000fe20003f06070 */
[----:B0-----:R-:W-:-:S08]  /*1ec0*/  DMUL R14, R18, R18 ;  /* 0x00000012120e7228 */ /* 0x001fd00000000000 */
[----:B------:R-:W-:-:S08]  /*1ed0*/  DFMA R14, -R14, R30, 1 ;  /* 0x3ff000000e0e742b */ /* 0x000fd0000000011e */
[----:B------:R-:W-:Y:S02]  /*1ee0*/  DFMA R20, R14, R20, 0.5 ;  /* 0x3fe000000e14742b */ /* 0x000fe40000000014 */
[----:B------:R-:W-:-:S08]  /*1ef0*/  DMUL R14, R18, R14 ;  /* 0x0000000e120e7228 */ /* 0x000fd00000000000 */
[----:B------:R-:W-:-:S08]  /*1f00*/  DFMA R26, R20, R14, R18 ;  /* 0x0000000e141a722b */ /* 0x000fd00000000012 */
[----:B------:R-:W-:Y:S02]  /*1f10*/  DMUL R24, R26, R30 ;  /* 0x0000001e1a187228 */ /* 0x000fe40000000000 */
[----:B------:R-:W-:Y:S01]  /*1f20*/  IADD3 R21, PT, PT, R27, -0x100000, RZ ;  /* 0xfff000001b157810 */ /* 0x000fe20007ffe0ff */
[----:B------:R-:W-:-:S05]  /*1f30*/  IMAD.MOV.U32 R20, RZ, RZ, R26 ;  /* 0x000000ffff147224 */ /* 0x000fca00078e001a */
[----:B------:R-:W-:-:S08]  /*1f40*/  DFMA R28, R24, -R24, R30 ;  /* 0x80000018181c722b */ /* 0x000fd0000000001e */
[----:B------:R-:W-:Y:S01]  /*1f50*/  DFMA R14, R28, R20, R24 ;  /* 0x000000141c0e722b */ /* 0x000fe20000000018 */
[----:B------:R-:W-:Y:S10]  /*1f60*/  @!P0 BRA `(.L_x_20) ;  /* 0x0000000000288947 */ /* 0x000ff40003800000 */
[----:B------:R-:W-:Y:S01]  /*1f70*/  MOV R19, R24 ;  /* 0x0000001800137202 */ /* 0x000fe20000000f00 */
[----:B------:R-:W-:Y:S02]  /*1f80*/  IMAD.MOV.U32 R20, RZ, RZ, R30 ;  /* 0x000000ffff147224 */ /* 0x000fe400078e001e */
[----:B------:R-:W-:Y:S01]  /*1f90*/  IMAD.MOV.U32 R24, RZ, RZ, R18 ;  /* 0x000000ffff187224 */ /* 0x000fe200078e0012 */
[----:B------:R-:W-:Y:S01]  /*1fa0*/  MOV R18, 0x1ff0 ;  /* 0x00001ff000127802 */ /* 0x000fe20000000f00 */
[----:B------:R-:W-:Y:S02]  /*1fb0*/  IMAD.MOV.U32 R13, RZ, RZ, R31 ;  /* 0x000000ffff0d7224 */ /* 0x000fe400078e001f */
[----:B------:R-:W-:Y:S02]  /*1fc0*/  IMAD.MOV.U32 R30, RZ, RZ, R25 ;  /* 0x000000ffff1e7224 */ /* 0x000fe400078e0019 */
[----:B------:R-:W-:-:S07]  /*1fd0*/  IMAD.MOV.U32 R27, RZ, RZ, R21 ;  /* 0x000000ffff1b7224 */ /* 0x000fce00078e0015 */
[----:B--2---:R-:W-:Y:S05]  /*1fe0*/  CALL.REL.NOINC `($__internal_1_$__cuda_sm20_dsqrt_rn_f64_mediumpath_v1) ;  /* 0x0000002c00c47944 */ /* 0x004fea0003c00000 */
[----:B------:R-:W-:Y:S01]  /*1ff0*/  MOV R14, R24 ;  /* 0x00000018000e7202 */ /* 0x000fe20000000f00 */
[----:B------:R-:W-:-:S07]  /*2000*/  IMAD.MOV.U32 R15, RZ, RZ, R25 ;  /* 0x000000ffff0f7224 */ /* 0x000fce00078e0019 */
.L_x_20:
[----:B------:R-:W-:Y:S05]  /*2010*/  BSYNC.RECONVERGENT B2 ;  /* 0x0000000000027941 */ /* 0x000fea0003800200 */
.L_x_19:
[----:B------:R-:W0:Y:S01]  /*2020*/  MUFU.RSQ64H R19, R51 ;  /* 0x0000003300137308 */ /* 0x000e220000001c00 */
[----:B------:R-:W-:Y:S01]  /*2030*/  VIADD R18, R51, 0xfcb00000 ;  /* 0xfcb0000033127836 */ /* 0x000fe20000000000 */
[----:B------:R-:W-:Y:S01]  /*2040*/  MOV R25, 0x3fd80000 ;  /* 0x3fd8000000197802 */ /* 0x000fe20000000f00 */
[----:B------:R-:W-:Y:S01]  /*2050*/  IMAD.MOV.U32 R24, RZ, RZ, 0x0 ;  /* 0x00000000ff187424 */ /* 0x000fe200078e00ff */
[----:B------:R-:W-:Y:S02]  /*2060*/  BSSY.RECONVERGENT B2, `(.L_x_21) ;  /* 0x000001a000027945 */ /* 0x000fe40003800200 */
[----:B------:R-:W-:Y:S01]  /*2070*/  ISETP.GE.U32.AND P0, PT, R18, 0x7ca00000, PT ;  /* 0x7ca000001200780c */ /* 0x000fe20003f06070 */
[----:B0-----:R-:W-:-:S08]  /*2080*/  DMUL R20, R18, R18 ;  /* 0x0000001212147228 */ /* 0x001fd00000000000 */
[----:B------:R-:W-:-:S08]  /*2090*/  DFMA R20, -R20, R50, 1 ;  /* 0x3ff000001414742b */ /* 0x000fd00000000132 */
[----:B------:R-:W-:Y:S02]  /*20a0*/  DFMA R24, R20, R24, 0.5 ;  /* 0x3fe000001418742b */ /* 0x000fe40000000018 */
[----:B------:R-:W-:-:S08]  /*20b0*/  DMUL R20, R18, R20 ;  /* 0x0000001412147228 */ /* 0x000fd00000000000 */
[----:B------:R-:W-:-:S08]  /*20c0*/  DFMA R28, R24, R20, R18 ;  /* 0x00000014181c722b */ /* 0x000fd00000000012 */
[----:B------:R-:W-:Y:S02]  /*20d0*/  DMUL R24, R28, R50 ;  /* 0x000000321c187228 */ /* 0x000fe40000000000 */
[----:B------:R-:W-:Y:S02]  /*20e0*/  VIADD R21, R29, 0xfff00000 ;  /* 0xfff000001d157836 */ /* 0x000fe40000000000 */
[----:B------:R-:W-:-:S04]  /*20f0*/  IMAD.MOV.U32 R20, RZ, RZ, R28 ;  /* 0x000000ffff147224 */ /* 0x000fc800078e001c */
[----:B------:R-:W-:-:S08]  /*2100*/  DFMA R30, R24, -R24, R50 ;  /* 0x80000018181e722b */ /* 0x000fd00000000032 */
[----:B------:R-:W-:Y:S01]  /*2110*/  DFMA R26, R30, R20, R24 ;  /* 0x000000141e1a722b */ /* 0x000fe20000000018 */
[----:B------:R-:W-:Y:S10]  /*2120*/  @!P0 BRA `(.L_x_22) ;  /* 0x0000000000348947 */ /* 0x000ff40003800000 */
[----:B------:R-:W-:Y:S01]  /*2130*/  IMAD.MOV.U32 R26, RZ, RZ, R28 ;  /* 0x000000ffff1a7224 */ /* 0x000fe200078e001c */
[----:B------:R-:W-:Y:S01]  /*2140*/  MOV R19, R24 ;  /* 0x0000001800137202 */ /* 0x000fe20000000f00 */
[----:B------:R-:W-:Y:S01]  /*2150*/  IMAD.MOV.U32 R28, RZ, RZ, R30 ;  /* 0x000000ffff1c7224 */ /* 0x000fe200078e001e */
[----:B------:R-:W-:Y:S01]  /*2160*/  MOV R20, R50 ;  /* 0x0000003200147202 */ /* 0x000fe20000000f00 */
[----:B------:R-:W-:Y:S01]  /*2170*/  IMAD.MOV.U32 R24, RZ, RZ, R18 ;  /* 0x000000ffff187224 */ /* 0x000fe200078e0012 */
[----:B------:R-:W-:Y:S01]  /*2180*/  MOV R18, 0x21e0 ;  /* 0x000021e000127802 */ /* 0x000fe20000000f00 */
[----:B------:R-:W-:Y:S02]  /*2190*/  IMAD.MOV.U32 R13, RZ, RZ, R51 ;  /* 0x000000ffff0d7224 */ /* 0x000fe400078e0033 */
[----:B------:R-:W-:Y:S02]  /*21a0*/  IMAD.MOV.U32 R29, RZ, RZ, R31 ;  /* 0x000000ffff1d7224 */ /* 0x000fe400078e001f */
[----:B------:R-:W-:-:S02]  /*21b0*/  IMAD.MOV.U32 R30, RZ, RZ, R25 ;  /* 0x000000ffff1e7224 */ /* 0x000fc400078e0019 */
[----:B------:R-:W-:-:S07]  /*21c0*/  IMAD.MOV.U32 R27, RZ, RZ, R21 ;  /* 0x000000ffff1b7224 */ /* 0x000fce00078e0015 */
[----:B--2---:R-:W-:Y:S05]  /*21d0*/  CALL.REL.NOINC `($__internal_1_$__cuda_sm20_dsqrt_rn_f64_mediumpath_v1) ;  /* 0x0000002c00487944 */ /* 0x004fea0003c00000 */
[----:B------:R-:W-:Y:S01]  /*21e0*/  MOV R26, R24 ;  /* 0x00000018001a7202 */ /* 0x000fe20000000f00 */
[----:B------:R-:W-:-:S07]  /*21f0*/  IMAD.MOV.U32 R27, RZ, RZ, R25 ;  /* 0x000000ffff1b7224 */ /* 0x000fce00078e0019 */
.L_x_22:
[----:B------:R-:W-:Y:S05]  /*2200*/  BSYNC.RECONVERGENT B2 ;  /* 0x0000000000027941 */ /* 0x000fea0003800200 */
.L_x_21:
[----:B------:R-:W-:Y:S01]  /*2210*/  DMUL R20, R26, R14 ;  /* 0x0000000e1a147228 */ /* 0x000fe20000000000 */
[----:B------:R-:W-:Y:S01]  /*2220*/  FSETP.GEU.AND P1, PT, |R35|, 6.5827683646048100446e-37, PT ;  /* 0x036000002300780b */ /* 0x000fe20003f2e200 */
[----:B------:R-:W-:Y:S01]  /*2230*/  IMAD.MOV.U32 R14, RZ, RZ, 0x1 ;  /* 0x00000001ff0e7424 */ /* 0x000fe200078e00ff */
[----:B------:R-:W-:Y:S03]  /*2240*/  BSSY.RECONVERGENT B2, `(.L_x_23) ;  /* 0x0000011000027945 */ /* 0x000fe60003800200 */
[----:B------:R-:W0:Y:S02]  /*2250*/  MUFU.RCP64H R15, R21 ;  /* 0x00000015000f7308 */ /* 0x000e240000001800 */
[----:B0-----:R-:W-:-:S08]  /*2260*/  DFMA R18, -R20, R14, 1 ;  /* 0x3ff000001412742b */ /* 0x001fd0000000010e */
[----:B------:R-:W-:-:S08]  /*2270*/  DFMA R18, R18, R18, R18 ;  /* 0x000000121212722b */ /* 0x000fd00000000012 */
[----:B------:R-:W-:-:S08]  /*2280*/  DFMA R18, R14, R18, R14 ;  /* 0x000000120e12722b */ /* 0x000fd0000000000e */
[----:B------:R-:W-:-:S08]  /*2290*/  DFMA R14, -R20, R18, 1 ;  /* 0x3ff00000140e742b */ /* 0x000fd00000000112 */
[----:B------:R-:W-:-:S08]  /*22a0*/  DFMA R14, R18, R14, R18 ;  /* 0x0000000e120e722b */ /* 0x000fd00000000012 */
[----:B------:R-:W-:-:S08]  /*22b0*/  DMUL R18, R14, R34 ;  /* 0x000000220e127228 */ /* 0x000fd00000000000 */
[----:B------:R-:W-:-:S08]  /*22c0*/  DFMA R24, -R20, R18, R34 ;  /* 0x000000121418722b */ /* 0x000fd00000000122 */
[----:B------:R-:W-:-:S10]  /*22d0*/  DFMA R14, R14, R24, R18 ;  /* 0x000000180e0e722b */ /* 0x000fd40000000012 */
[----:B------:R-:W-:-:S05]  /*22e0*/  FFMA R13, RZ, R21, R15 ;  /* 0x00000015ff0d7223 */ /* 0x000fca000000000f */
[----:B------:R-:W-:-:S13]  /*22f0*/  FSETP.GT.AND P0, PT, |R13|, 1.469367938527859385e-39, PT ;  /* 0x001000000d00780b */ /* 0x000fda0003f04200 */
[----:B------:R-:W-:Y:S05]  /*2300*/  @P0 BRA P1, `(.L_x_24) ;  /* 0x0000000000100947 */ /* 0x000fea0000800000 */
[----:B------:R-:W-:Y:S01]  /*2310*/  IMAD.MOV.U32 R18, RZ, RZ, R34 ;  /* 0x000000ffff127224 */ /* 0x000fe200078e0022 */
[----:B------:R-:W-:Y:S02]  /*2320*/  MOV R19, R35 ;  /* 0x0000002300137202 */ /* 0x000fe40000000f00 */
[----:B------:R-:W-:-:S07]  /*2330*/  MOV R26, 0x2350 ;  /* 0x00002350001a7802 */ /* 0x000fce0000000f00 */
[----:B--2---:R-:W-:Y:S05]  /*2340*/  CALL.REL.NOINC `($__internal_0_$__cuda_sm20_div_rn_f64_full) ;  /* 0x00000024007c7944 */ /* 0x004fea0003c00000 */
.L_x_24:
[----:B------:R-:W-:Y:S05]  /*2350*/  BSYNC.RECONVERGENT B2 ;  /* 0x0000000000027941 */ /* 0x000fea0003800200 */
.L_x_23:
[----:B------:R-:W0:Y:S01]  /*2360*/  F2F.F32.F64 R15, R14 ;  /* 0x0000000e000f7310 */ /* 0x000e220000301000 */
[----:B--2---:R-:W-:Y:S01]  /*2370*/  R2UR UR6, R22 ;  /* 0x00000000160672ca */ /* 0x004fe200000e0000 */
[----:B------:R-:W1:Y:S01]  /*2380*/  LDCU UR4, c[0x0][0x388] ;  /* 0x00007100ff0477ac */ /* 0x000e620008000800 */
[C---:B------:R-:W-:Y:S01]  /*2390*/  R2UR UR7, R23.reuse ;  /* 0x00000000170772ca */ /* 0x040fe200000e0000 */
[----:B------:R-:W-:Y:S01]  /*23a0*/  IMAD.WIDE.U32 R18, R6, 0x4, R16 ;  /* 0x0000000406127825 */ /* 0x000fe200078e0010 */
[----:B------:R-:W-:Y:S02]  /*23b0*/  R2UR UR8, R22 ;  /* 0x00000000160872ca */ /* 0x000fe400000e0000 */
[----:B------:R-:W-:Y:S01]  /*23c0*/  R2UR UR9, R23 ;  /* 0x00000000170972ca */ /* 0x000fe200000e0000 */
[----:B------:R-:W-:-:S08]  /*23d0*/  IMAD.WIDE.U32 R20, R6, 0x4, R2 ;  /* 0x0000000406147825 */ /* 0x000fd000078e0002 */
[----:B0-----:R-:W-:Y:S04]  /*23e0*/  ST.E desc[UR6][R18.64], R15 ;  /* 0x0000000f12007985 */ /* 0x001fe8000c101906 */
[----:B------:R0:W-:Y:S02]  /*23f0*/  ST.E desc[UR8][R20.64], R6 ;  /* 0x0000000614007985 */ /* 0x0001e4000c101908 */
[----:B0-----:R-:W-:-:S05]  /*2400*/  VIADD R6, R6, 0x1 ;  /* 0x0000000106067836 */ /* 0x001fca0000000000 */
[----:B-1----:R-:W-:-:S13]  /*2410*/  ISETP.NE.AND P0, PT, R6, UR4, PT ;  /* 0x0000000406007c0c */ /* 0x002fda000bf05270 */
[----:B------:R-:W-:Y:S05]  /*2420*/  @P0 BRA `(.L_x_25) ;  /* 0xffffffe400c80947 */ /* 0x000fea000383ffff */
.L_x_10:
[----:B------:R-:W-:Y:S05]  /*2430*/  BSYNC.RECONVERGENT B0 ;  /* 0x0000000000007941 */ /* 0x000fea0003800200 */
.L_x_5:
[----:B--2---:R-:W-:Y:S01]  /*2440*/  R2UR UR6, R22 ;  /* 0x00000000160672ca */ /* 0x004fe200000e0000 */
[----:B------:R-:W2:Y:S01]  /*2450*/  LDCU UR4, c[0x0][0x388] ;  /* 0x00007100ff0477ac */ /* 0x000ea20008000800 */
[----:B------:R-:W-:-:S13]  /*2460*/  R2UR UR7, R23 ;  /* 0x00000000170772ca */ /* 0x000fda00000e0000 */
[----:B------:R4:W-:Y:S01]  /*2470*/  ST.E desc[UR6][R2.64], RZ ;  /* 0x000000ff02007985 */ /* 0x0009e2000c101906 */
[----:B--2---:R-:W-:-:S09]  /*2480*/  UISETP.GT.AND UP0, UPT, UR4, 0x1, UPT ;  /* 0x000000010400788c */ /* 0x004fd2000bf04270 */
[----:B----4-:R-:W-:Y:S05]  /*2490*/  BRA.U !UP0, `(.L_x_26) ;  /* 0x0000000d08147547 */ /* 0x010fea000b800000 */
[----:B------:R-:W2:Y:S01]  /*24a0*/  LDCU UR4, c[0x0][0x3a0] ;  /* 0x00007400ff0477ac */ /* 0x000ea20008000800 */
[----:B01-3--:R-:W0:Y:S01]  /*24b0*/  LDC R9, c[0x0][0x3a0] ;  /* 0x0000e800ff097b82 */ /* 0x00be220000000800 */
[----:B--2---:R-:W-:Y:S01]  /*24c0*/  UISETP.GE.AND UP0, UPT, UR4, 0x2, UPT ;  /* 0x000000020400788c */ /* 0x004fe2000bf06270 */
[----:B0-----:R-:W-:-:S04]  /*24d0*/  VIADD R9, R9, 0xffffffff ;  /* 0xffffffff09097836 */ /* 0x001fc80000000000 */
[----:B------:R-:W-:-:S04]  /*24e0*/  IMAD.WIDE R6, R9, 0x4, R16 ;  /* 0x0000000409067825 */ /* 0x000fc800078e0210 */
[----:B------:R-:W-:Y:S05]  /*24f0*/  BRA.U !UP0, `(.L_x_27) ;  /* 0x0000000108e07547 */ /* 0x000fea000b800000 */
[----:B------:R-:W-:Y:S01]  /*2500*/  BSSY.RECONVERGENT B0, `(.L_x_28) ;  /* 0x0000036000007945 */ /* 0x000fe20003800200 */
[----:B------:R-:W-:-:S07]  /*2510*/  IMAD.MOV.U32 R19, RZ, RZ, 0x1 ;  /* 0x00000001ff137424 */ /* 0x000fce00078e00ff */
.L_x_36:
[----:B------:R-:W-:Y:S01]  /*2520*/  R2UR UR4, R22 ;  /* 0x00000000160472ca */ /* 0x000fe200000e0000 */
[----:B------:R-:W-:Y:S01]  /*2530*/  IMAD.WIDE.U32 R10, R19, 0x4, R16 ;  /* 0x00000004130a7825 */ /* 0x000fe200078e0010 */
[----:B------:R-:W-:-:S13]  /*2540*/  R2UR UR5, R23 ;  /* 0x00000000170572ca */ /* 0x000fda00000e0000 */
[----:B------:R0:W5:Y:S01]  /*2550*/  LD.E R25, desc[UR4][R10.64] ;  /* 0x000000040a197980 */ /* 0x000162000c101900 */
[----:B------:R-:W1:Y:S01]  /*2560*/  LDCU UR4, c[0x0][0x3a0] ;  /* 0x00007400ff0477ac */ /* 0x000e620008000800 */
[----:B------:R-:W-:Y:S04]  /*2570*/  BSSY.RECONVERGENT B2, `(.L_x_29) ;  /* 0x000002a000027945 */ /* 0x000fe80003800200 */
[----:B------:R-:W-:Y:S01]  /*2580*/  BSSY.RELIABLE B3, `(.L_x_30) ;  /* 0x0000009000037945 */ /* 0x000fe20003800100 */
[----:B-1----:R-:W-:-:S13]  /*2590*/  ISETP.GE.AND P0, PT, R19, UR4, PT ;  /* 0x0000000413007c0c */ /* 0x002fda000bf06270 */
[----:B0-----:R-:W-:Y:S05]  /*25a0*/  @!P0 BRA `(.L_x_31) ;  /* 0x0000000000188947 */ /* 0x001fea0003800000 */
[----:B------:R-:W-:Y:S02]  /*25b0*/  R2UR UR4, R22 ;  /* 0x00000000160472ca */ /* 0x000fe400000e0000 */
[----:B------:R-:W-:-:S13]  /*25c0*/  R2UR UR5, R23 ;  /* 0x00000000170572ca */ /* 0x000fda00000e0000 */
[----:B------:R-:W2:Y:S02]  /*25d0*/  LD.E R8, desc[UR4][R6.64] ;  /* 0x0000000406087980 */ /* 0x000ea4000c101900 */
[----:B--2--5:R-:W-:-:S13]  /*25e0*/  FSETP.GE.AND P0, PT, R25, R8, PT ;  /* 0x000000081900720b */ /* 0x024fda0003f06000 */
[----:B------:R-:W-:Y:S05]  /*25f0*/  @P0 BREAK.RELIABLE B3 ;  /* 0x0000000000030942 */ /* 0x000fea0003800100 */
[----:B------:R-:W-:Y:S05]  /*2600*/  @P0 BRA `(.L_x_32) ;  /* 0x0000000000800947 */ /* 0x000fea0003800000 */
.L_x_31:
[----:B------:R-:W-:Y:S05]  /*2610*/  BSYNC.RELIABLE B3 ;  /* 0x0000000000037941 */ /* 0x000fea0003800100 */
.L_x_30:
[----:B------:R-:W-:Y:S01]  /*2620*/  BSSY.RECONVERGENT B3, `(.L_x_33) ;  /* 0x0000016000037945 */ /* 0x000fe20003800200 */
[----:B------:R-:W-:-:S07]  /*2630*/  VIMNMX R21, PT, PT, R9, R19, PT ;  /* 0x0000001309157248 */ /* 0x000fce0003fe0100 */
.L_x_35:
[----:B------:R-:W-:Y:S02]  /*2640*/  R2UR UR4, R22 ;  /* 0x00000000160472ca */ /* 0x000fe400000e0000 */
[----:B------:R-:W-:Y:S02]  /*2650*/  R2UR UR5, R23 ;  /* 0x00000000170572ca */ /* 0x000fe400000e0000 */
[----:B------:R-:W-:-:S05]  /*2660*/  IADD3 R27, PT, PT, R21, -0x1, RZ ;  /* 0xffffffff151b7810 */ /* 0x000fca0007ffe0ff */
[----:B0-----:R-:W-:-:S06]  /*2670*/  IMAD.WIDE.U32 R10, R27, 0x4, R16 ;  /* 0x000000041b0a7825 */ /* 0x001fcc00078e0010 */
[----:B------:R-:W2:Y:S02]  /*2680*/  LD.E R8, desc[UR4][R10.64] ;  /* 0x000000040a087980 */ /* 0x000ea4000c101900 */
[----:B--2--5:R-:W-:-:S13]  /*2690*/  FSETP.GT.AND P0, PT, R8, R25, PT ;  /* 0x000000190800720b */ /* 0x024fda0003f04000 */
[----:B------:R-:W-:Y:S05]  /*26a0*/  @!P0 BRA `(.L_x_34) ;  /* 0x0000000000348947 */ /* 0x000fea0003800000 */
[C---:B------:R-:W-:Y:S01]  /*26b0*/  R2UR UR4, R22.reuse ;  /* 0x00000000160472ca */ /* 0x040fe200000e0000 */
[----:B------:R-:W-:Y:S01]  /*26c0*/  IMAD.WIDE.U32 R10, R21, 0x4, R16 ;  /* 0x00000004150a7825 */ /* 0x000fe200078e0010 */
[----:B------:R-:W-:Y:S02]  /*26d0*/  R2UR UR5, R23 ;  /* 0x00000000170572ca */ /* 0x000fe400000e0000 */
[----:B------:R-:W-:Y:S01]  /*26e0*/  R2UR UR6, R22 ;  /* 0x00000000160672ca */ /* 0x000fe200000e0000 */
[----:B------:R-:W-:Y:S01]  /*26f0*/  IMAD.WIDE.U32 R12, R27, 0x4, R2 ;  /* 0x000000041b0c7825 */ /* 0x000fe200078e0002 */
[----:B------:R-:W-:-:S09]  /*2700*/  R2UR UR7, R23 ;  /* 0x00000000170772ca */ /* 0x000fd200000e0000 */
[----:B------:R0:W-:Y:S04]  /*2710*/  ST.E desc[UR4][R10.64], R8 ;  /* 0x000000080a007985 */ /* 0x0001e8000c101904 */
[----:B------:R-:W2:Y:S01]  /*2720*/  LD.E R13, desc[UR6][R12.64] ;  /* 0x000000060c0d7980 */ /* 0x000ea2000c101900 */
[C---:B------:R-:W-:Y:S01]  /*2730*/  ISETP.GT.AND P0, PT, R21.reuse, 0x1, PT ;  /* 0x000000011500780c */ /* 0x040fe20003f04270 */
[----:B------:R-:W-:-:S04]  /*2740*/  IMAD.WIDE.U32 R14, R21, 0x4, R2 ;  /* 0x00000004150e7825 */ /* 0x000fc800078e0002 */
[----:B------:R-:W-:Y:S01]  /*2750*/  IMAD.MOV.U32 R21, RZ, RZ, R27 ;  /* 0x000000ffff157224 */ /* 0x000fe200078e001b */
[----:B--2---:R0:W-:Y:S07]  /*2760*/  ST.E desc[UR4][R14.64], R13 ;  /* 0x0000000d0e007985 */ /* 0x0041ee000c101904 */
[----:B------:R-:W-:Y:S05]  /*2770*/  @P0 BRA `(.L_x_35) ;  /* 0xfffffffc00b00947 */ /* 0x000fea000383ffff */
.L_x_34:
[----:B------:R-:W-:Y:S05]  /*2780*/  BSYNC.RECONVERGENT B3 ;  /* 0x0000000000037941 */ /* 0x000fea0003800200 */
.L_x_33:
[C---:B------:R-:W-:Y:S01]  /*2790*/  R2UR UR4, R22.reuse ;  /* 0x00000000160472ca */ /* 0x040fe200000e0000 */
[----:B0-----:R-:W-:Y:S01]  /*27a0*/  IMAD.WIDE R10, R21, 0x4, R16 ;  /* 0x00000004150a7825 */ /* 0x001fe200078e0210 */
[----:B------:R-:W-:Y:S02]  /*27b0*/  R2UR UR5, R23 ;  /* 0x00000000170572ca */ /* 0x000fe400000e0000 */
[----:B------:R-:W-:Y:S01]  /*27c0*/  R2UR UR6, R22 ;  /* 0x00000000160672ca */ /* 0x000fe200000e0000 */
[----:B------:R-:W-:Y:S01]  /*27d0*/  IMAD.WIDE R12, R21, 0x4, R2 ;  /* 0x00000004150c7825 */ /* 0x000fe200078e0202 */
[----:B------:R-:W-:-:S09]  /*27e0*/  R2UR UR7, R23 ;  /* 0x00000000170772ca */ /* 0x000fd200000e0000 */
[----:B------:R0:W-:Y:S04]  /*27f0*/  ST.E desc[UR4][R10.64], R25 ;  /* 0x000000190a007985 */ /* 0x0001e8000c101904 */
[----:B------:R0:W-:Y:S02]  /*2800*/  ST.E desc[UR6][R12.64], R19 ;  /* 0x000000130c007985 */ /* 0x0001e4000c101906 */
.L_x_32:
[----:B------:R-:W-:Y:S05]  /*2810*/  BSYNC.RECONVERGENT B2 ;  /* 0x0000000000027941 */ /* 0x000fea0003800200 */
.L_x_29:
[----:B------:R-:W1:Y:S01]  /*2820*/  LDCU UR4, c[0x0][0x388] ;  /* 0x00007100ff0477ac */ /* 0x000e620008000800 */
[----:B0-----:R-:W-:-:S05]  /*2830*/  VIADD R19, R19, 0x1 ;  /* 0x0000000113137836 */ /* 0x001fca0000000000 */
[----:B-1----:R-:W-:-:S13]  /*2840*/  ISETP.NE.AND P0, PT, R19, UR4, PT ;  /* 0x0000000413007c0c */ /* 0x002fda000bf05270 */
[----:B------:R-:W-:Y:S05]  /*2850*/  @P0 BRA `(.L_x_36) ;  /* 0xfffffffc00300947 */ /* 0x000fea000383ffff */
[----:B------:R-:W-:Y:S05]  /*2860*/  BSYNC.RECONVERGENT B0 ;  /* 0x0000000000007941 */ /* 0x000fea0003800200 */
.L_x_28:
[----:B------:R-:W-:Y:S05]  /*2870*/  BRA `(.L_x_26) ;  /* 0x00000008001c7947 */ /* 0x000fea0003800000 */
.L_x_27:
[----:B------:R-:W0:Y:S01]  /*2880*/  LDC R8, c[0x0][0x388] ;  /* 0x0000e200ff087b82 */ /* 0x000e220000000800 */
[----:B------:R-:W-:Y:S01]  /*2890*/  MOV R25, 0x1 ;  /* 0x0000000100197802 */ /* 0x000fe20000000f00 */
[C---:B0-----:R-:W-:Y:S02]  /*28a0*/  VIADD R10, R8.reuse, 0xfffffffe ;  /* 0xfffffffe080a7836 */ /* 0x041fe40000000000 */
[----:B------:R-:W-:-:S03]  /*28b0*/  VIADD R26, R8, 0xffffffff ;  /* 0xffffffff081a7836 */ /* 0x000fc60000000000 */
[----:B------:R-:W-:-:S13]  /*28c0*/  ISETP.GE.U32.AND P0, PT, R10, 0x3, PT ;  /* 0x000000030a00780c */ /* 0x000fda0003f06070 */
[----:B------:R-:W-:Y:S05]  /*28d0*/  @!P0 BRA `(.L_x_37) ;  /* 0x00000004001c8947 */ /* 0x000fea0003800000 */
[----:B------:R-:W-:Y:S01]  /*28e0*/  BSSY.RECONVERGENT B0, `(.L_x_37) ;  /* 0x0000046000007945 */ /* 0x000fe20003800200 */
[----:B------:R-:W-:Y:S01]  /*28f0*/  IMAD.MOV.U32 R25, RZ, RZ, 0x1 ;  /* 0x00000001ff197424 */ /* 0x000fe200078e00ff */
[----:B------:R-:W-:-:S07]  /*2900*/  LOP3.LUT R27, R26, 0xfffffffc, RZ, 0xc0, !PT ;  /* 0xfffffffc1a1b7812 */ /* 0x000fce00078ec0ff */
.L_x_38:
[C---:B------:R-:W-:Y:S01]  /*2910*/  R2UR UR4, R22.reuse ;  /* 0x00000000160472ca */ /* 0x040fe200000e0000 */
[----:B------:R-:W-:Y:S01]  /*2920*/  IMAD.WIDE.U32 R10, R25, 0x4, R16 ;  /* 0x00000004190a7825 */ /* 0x000fe200078e0010 */
[C---:B------:R-:W-:Y:S02]  /*2930*/  R2UR UR5, R23.reuse ;  /* 0x00000000170572ca */ /* 0x040fe400000e0000 */
[----:B------:R-:W-:Y:S02]  /*2940*/  R2UR UR6, R22 ;  /* 0x00000000160672ca */ /* 0x000fe400000e0000 */
[----:B------:R-:W-:-:S09]  /*2950*/  R2UR UR7, R23 ;  /* 0x00000000170772ca */ /* 0x000fd200000e0000 */
[----:B------:R-:W2:Y:S04]  /*2960*/  LD.E R21, desc[UR4][R10.64] ;  /* 0x000000040a157980 */ /* 0x000ea8000c101900 */
[----:B------:R-:W2:Y:S01]  /*2970*/  LD.E R8, desc[UR6][R6.64] ;  /* 0x0000000606087980 */ /* 0x000ea2000c101900 */
[----:B------:R-:W-:Y:S02]  /*2980*/  R2UR UR10, R22 ;  /* 0x00000000160a72ca */ /* 0x000fe400000e0000 */
[----:B------:R-:W-:Y:S02]  /*2990*/  R2UR UR11, R23 ;  /* 0x00000000170b72ca */ /* 0x000fe400000e0000 */
[----:B--2---:R-:W-:-:S13]  /*29a0*/  FSETP.GE.AND P0, PT, R21, R8, PT ;  /* 0x000000081500720b */ /* 0x004fda0003f06000 */
[C---:B------:R-:W-:Y:S02]  /*29b0*/  @!P0 R2UR UR4, R22.reuse ;  /* 0x00000000160482ca */ /* 0x040fe400000e0000 */
[C---:B------:R-:W-:Y:S02]  /*29c0*/  @!P0 R2UR UR5, R23.reuse ;  /* 0x00000000170582ca */ /* 0x040fe400000e0000 */
[C---:B------:R-:W-:Y:S02]  /*29d0*/  @!P0 R2UR UR6, R22.reuse ;  /* 0x00000000160682ca */ /* 0x040fe400000e0000 */
[C---:B------:R-:W-:Y:S02]  /*29e0*/  @!P0 R2UR UR7, R23.reuse ;  /* 0x00000000170782ca */ /* 0x040fe400000e0000 */
[----:B------:R-:W-:Y:S02]  /*29f0*/  @!P0 R2UR UR8, R22 ;  /* 0x00000000160882ca */ /* 0x000fe400000e0000 */
[----:B------:R-:W-:-:S02]  /*2a00*/  @!P0 R2UR UR9, R23 ;  /* 0x00000000170982ca */ /* 0x000fc400000e0000 */
[----:B------:R-:W-:-:S05]  /*2a10*/  @!P0 VIMNMX R15, PT, PT, R9, R25, PT ;  /* 0x00000019090f8248 */ /* 0x000fca0003fe0100 */
[----:B------:R-:W-:-:S04]  /*2a20*/  @!P0 IMAD.WIDE R12, R15, 0x4, R16 ;  /* 0x000000040f0c8825 */ /* 0x000fc800078e0210 */
[----:B------:R-:W-:Y:S01]  /*2a30*/  @!P0 IMAD.WIDE R14, R15, 0x4, R2 ;  /* 0x000000040f0e8825 */ /* 0x000fe200078e0202 */
[----:B------:R0:W-:Y:S04]  /*2a40*/  @!P0 ST.E desc[UR4][R12.64], R21 ;  /* 0x000000150c008985 */ /* 0x0001e8000c101904 */
[----:B------:R1:W-:Y:S04]  /*2a50*/  @!P0 ST.E desc[UR6][R14.64], R25 ;  /* 0x000000190e008985 */ /* 0x0003e8000c101906 */
[----:B------:R-:W2:Y:S04]  /*2a60*/  @!P0 LD.E R8, desc[UR8][R6.64] ;  /* 0x0000000806088980 */ /* 0x000ea8000c101900 */
[----:B------:R-:W2:Y:S02]  /*2a70*/  LD.E R29, desc[UR10][R10.64+0x4] ;  /* 0x0000040a0a1d7980 */ /* 0x000ea4000c101900 */
[----:B--2---:R-:W-:-:S13]  /*2a80*/  FSETP.GE.AND P0, PT, R29, R8, PT ;  /* 0x000000081d00720b */ /* 0x004fda0003f06000 */
[----:B------:R-:W-:Y:S01]  /*2a90*/  @!P0 VIADD R18, R25, 0x1 ;  /* 0x0000000119128836 */ /* 0x000fe20000000000 */
[C---:B------:R-:W-:Y:S02]  /*2aa0*/  @!P0 R2UR UR4, R22.reuse ;  /* 0x00000000160482ca */ /* 0x040fe400000e0000 */
[C---:B------:R-:W-:Y:S02]  /*2ab0*/  @!P0 R2UR UR5, R23.reuse ;  /* 0x00000000170582ca */ /* 0x040fe400000e0000 */
[C---:B------:R-:W-:Y:S02]  /*2ac0*/  @!P0 R2UR UR6, R22.reuse ;  /* 0x00000000160682ca */ /* 0x040fe400000e0000 */
[C---:B------:R-:W-:Y:S02]  /*2ad0*/  @!P0 R2UR UR7, R23.reuse ;  /* 0x00000000170782ca */ /* 0x040fe400000e0000 */
[----:B------:R-:W-:Y:S02]  /*2ae0*/  @!P0 R2UR UR8, R22 ;  /* 0x00000000160882ca */ /* 0x000fe400000e0000 */
[----:B------:R-:W-:-:S02]  /*2af0*/  @!P0 R2UR UR9, R23 ;  /* 0x00000000170982ca */ /* 0x000fc400000e0000 */
[----:B------:R-:W-:-:S05]  /*2b00*/  @!P0 VIMNMX R19, PT, PT, R9, R18, PT ;  /* 0x0000001209138248 */ /* 0x000fca0003fe0100 */
[----:B0-----:R-:W-:-:S04]  /*2b10*/  @!P0 IMAD.WIDE R12, R19, 0x4, R16 ;  /* 0x00000004130c8825 */ /* 0x001fc800078e0210 */
[----:B-1----:R-:W-:Y:S01]  /*2b20*/  @!P0 IMAD.WIDE R14, R19, 0x4, R2 ;  /* 0x00000004130e8825 */ /* 0x002fe200078e0202 */
[----:B------:R0:W-:Y:S04]  /*2b30*/  @!P0 ST.E desc[UR4][R12.64], R29 ;  /* 0x0000001d0c008985 */ /* 0x0001e8000c101904 */
[----:B------:R1:W-:Y:S04]  /*2b40*/  @!P0 ST.E desc[UR6][R14.64], R18 ;  /* 0x000000120e008985 */ /* 0x0003e8000c101906 */
[----:B------:R-:W2:Y:S04]  /*2b50*/  @!P0 LD.E R8, desc[UR8][R6.64] ;  /* 0x0000000806088980 */ /* 0x000ea8000c101900 */
[----:B------:R-:W2:Y:S02]  /*2b60*/  LD.E R31, desc[UR10][R10.64+0x8] ;  /* 0x0000080a0a1f7980 */ /* 0x000ea4000c101900 */
[----:B--2---:R-:W-:-:S13]  /*2b70*/  FSETP.GE.AND P0, PT, R31, R8, PT ;  /* 0x000000081f00720b */ /* 0x004fda0003f06000 */
[----:B------:R-:W-:Y:S02]  /*2b80*/  @!P0 IADD3 R24, PT, PT, R25, 0x2, RZ ;  /* 0x0000000219188810 */ /* 0x000fe40007ffe0ff */
[C---:B------:R-:W-:Y:S02]  /*2b90*/  @!P0 R2UR UR4, R22.reuse ;  /* 0x00000000160482ca */ /* 0x040fe400000e0000 */
[C---:B------:R-:W-:Y:S02]  /*2ba0*/  @!P0 R2UR UR5, R23.reuse ;  /* 0x00000000170582ca */ /* 0x040fe400000e0000 */
[C---:B------:R-:W-:Y:S02]  /*2bb0*/  @!P0 R2UR UR6, R22.reuse ;  /* 0x00000000160682ca */ /* 0x040fe400000e0000 */
[----:B------:R-:W-:Y:S02]  /*2bc0*/  @!P0 R2UR UR7, R23 ;  /* 0x00000000170782ca */ /* 0x000fe400000e0000 */
[----:B------:R-:W-:-:S02]  /*2bd0*/  @!P0 R2UR UR8, R22 ;  /* 0x00000000160882ca */ /* 0x000fc400000e0000 */
[----:B------:R-:W-:Y:S02]  /*2be0*/  @!P0 R2UR UR9, R23 ;  /* 0x00000000170982ca */ /* 0x000fe400000e0000 */
[----:B------:R-:W-:-:S05]  /*2bf0*/  @!P0 VIMNMX R19, PT, PT, R9, R24, PT ;  /* 0x0000001809138248 */ /* 0x000fca0003fe0100 */
[----:B0-----:R-:W-:-:S04]  /*2c00*/  @!P0 IMAD.WIDE R12, R19, 0x4, R16 ;  /* 0x00000004130c8825 */ /* 0x001fc800078e0210 */
[----:B-1----:R-:W-:Y:S01]  /*2c10*/  @!P0 IMAD.WIDE R14, R19, 0x4, R2 ;  /* 0x00000004130e8825 */ /* 0x002fe200078e0202 */
[----:B------:R0:W-:Y:S04]  /*2c20*/  @!P0 ST.E desc[UR4][R12.64], R31 ;  /* 0x0000001f0c008985 */ /* 0x0001e8000c101904 */
[----:B------:R0:W-:Y:S04]  /*2c30*/  @!P0 ST.E desc[UR6][R14.64], R24 ;  /* 0x000000180e008985 */ /* 0x0001e8000c101906 */
[----:B------:R-:W2:Y:S04]  /*2c40*/  LD.E R11, desc[UR10][R10.64+0xc] ;  /* 0x00000c0a0a0b7980 */ /* 0x000ea8000c101900 */
[----:B------:R-:W2:Y:S02]  /*2c50*/  @!P0 LD.E R8, desc[UR8][R6.64] ;  /* 0x0000000806088980 */ /* 0x000ea4000c101900 */
[----:B--2---:R-:W-:Y:S01]  /*2c60*/  FSETP.GE.AND P0, PT, R11, R8, PT ;  /* 0x000000080b00720b */ /* 0x004fe20003f06000 */
[----:B------:R-:W-:-:S02]  /*2c70*/  VIADD R8, R25, 0x3 ;  /* 0x0000000319087836 */ /* 0x000fc40000000000 */
[----:B------:R-:W-:-:S10]  /*2c80*/  VIADD R25, R25, 0x4 ;  /* 0x0000000419197836 */ /* 0x000fd40000000000 */
[C---:B------:R-:W-:Y:S02]  /*2c90*/  @!P0 R2UR UR4, R22.reuse ;  /* 0x00000000160482ca */ /* 0x040fe400000e0000 */
[C---:B------:R-:W-:Y:S02]  /*2ca0*/  @!P0 R2UR UR5, R23.reuse ;  /* 0x00000000170582ca */ /* 0x040fe400000e0000 */
[----:B------:R-:W-:Y:S02]  /*2cb0*/  @!P0 R2UR UR6, R22 ;  /* 0x00000000160682ca */ /* 0x000fe400000e0000 */
[----:B------:R-:W-:Y:S02]  /*2cc0*/  @!P0 R2UR UR7, R23 ;  /* 0x00000000170782ca */ /* 0x000fe400000e0000 */
[----:B------:R-:W-:-:S05]  /*2cd0*/  @!P0 VIMNMX R21, PT, PT, R9, R8, PT ;  /* 0x0000000809158248 */ /* 0x000fca0003fe0100 */
[----:B------:R-:W-:-:S04]  /*2ce0*/  @!P0 IMAD.WIDE R18, R21, 0x4, R16 ;  /* 0x0000000415128825 */ /* 0x000fc800078e0210 */
[----:B------:R-:W-:Y:S01]  /*2cf0*/  @!P0 IMAD.WIDE R20, R21, 0x4, R2 ;  /* 0x0000000415148825 */ /* 0x000fe200078e0202 */
[----:B------:R0:W-:Y:S04]  /*2d00*/  @!P0 ST.E desc[UR4][R18.64], R11 ;  /* 0x0000000b12008985 */ /* 0x0001e8000c101904 */
[----:B------:R0:W-:Y:S01]  /*2d10*/  @!P0 ST.E desc[UR6][R20.64], R8 ;  /* 0x0000000814008985 */ /* 0x0001e2000c101906 */
[----:B------:R-:W-:-:S13]  /*2d20*/  ISETP.NE.AND P0, PT, R8, R27, PT ;  /* 0x0000001b0800720c */ /* 0x000fda0003f05270 */
[----:B0-----:R-:W-:Y:S05]  /*2d30*/  @P0 BRA `(.L_x_38) ;  /* 0xfffffff800f40947 */ /* 0x001fea000383ffff */
[----:B------:R-:W-:Y:S05]  /*2d40*/  BSYNC.RECONVERGENT B0 ;  /* 0x0000000000007941 */ /* 0x000fea0003800200 */
.L_x_37:
[----:B------:R-:W-:-:S04]  /*2d50*/  LOP3.LUT R26, R26, 0x3, RZ, 0xc0, !PT ;  /* 0x000000031a1a7812 */ /* 0x000fc800078ec0ff */
[----:B------:R-:W-:-:S13]  /*2d60*/  ISETP.NE.AND P0, PT, R26, RZ, PT ;  /* 0x000000ff1a00720c */ /* 0x000fda0003f05270 */
[----:B------:R-:W-:Y:S05]  /*2d70*/  @!P0 BRA `(.L_x_26) ;  /* 0x0000000000dc8947 */ /* 0x000fea0003800000 */
[C---:B------:R-:W-:Y:S01]  /*2d80*/  R2UR UR4, R22.reuse ;  /* 0x00000000160472ca */ /* 0x040fe200000e0000 */
[----:B------:R-:W-:Y:S01]  /*2d90*/  IMAD.WIDE.U32 R14, R25, 0x4, R16 ;  /* 0x00000004190e7825 */ /* 0x000fe200078e0010 */
[C---:B------:R-:W-:Y:S02]  /*2da0*/  R2UR UR5, R23.reuse ;  /* 0x00000000170572ca */ /* 0x040fe400000e0000 */
[----:B------:R-:W-:Y:S02]  /*2db0*/  R2UR UR6, R22 ;  /* 0x00000000160672ca */ /* 0x000fe400000e0000 */
[----:B------:R-:W-:-:S09]  /*2dc0*/  R2UR UR7, R23 ;  /* 0x00000000170772ca */ /* 0x000fd200000e0000 */
[----:B------:R-:W2:Y:S04]  /*2dd0*/  LD.E R19, desc[UR4][R14.64] ;  /* 0x000000040e137980 */ /* 0x000ea8000c101900 */
[----:B------:R-:W2:Y:S02]  /*2de0*/  LD.E R8, desc[UR6][R6.64] ;  /* 0x0000000606087980 */ /* 0x000ea4000c101900 */
[----:B--2---:R-:W-:-:S13]  /*2df0*/  FSETP.GE.AND P0, PT, R19, R8, PT ;  /* 0x000000081300720b */ /* 0x004fda0003f06000 */
        /* <DEDUP_REMOVED lines=9> */
[----:B------:R-:W-:-:S13]  /*2e90*/  ISETP.NE.AND P0, PT, R26, 0x1, PT ;  /* 0x000000011a00780c */ /* 0x000fda0003f05270 */
[----:B--2---:R-:W-:Y:S05]  /*2ea0*/  @!P0 BRA `(.L_x_26) ;  /* 0x0000000000908947 */ /* 0x004fea0003800000 */
[C---:B------:R-:W-:Y:S02]  /*2eb0*/  R2UR UR4, R22.reuse ;  /* 0x00000000160472ca */ /* 0x040fe400000e0000 */
[C---:B------:R-:W-:Y:S02]  /*2ec0*/  R2UR UR5, R23.reuse ;  /* 0x00000000170572ca */ /* 0x040fe400000e0000 */
[----:B------:R-:W-:Y:S02]  /*2ed0*/  R2UR UR6, R22 ;  /* 0x00000000160672ca */ /* 0x000fe400000e0000 */
[----:B------:R-:W-:-:S09]  /*2ee0*/  R2UR UR7, R23 ;  /* 0x00000000170772ca */ /* 0x000fd200000e0000 */
[----:B------:R-:W2:Y:S04]  /*2ef0*/  LD.E R19, desc[UR4][R14.64+0x4] ;  /* 0x000004040e137980 */ /* 0x000ea8000c101900 */
[----:B------:R-:W2:Y:S02]  /*2f00*/  LD.E R8, desc[UR6][R6.64] ;  /* 0x0000000606087980 */ /* 0x000ea4000c101900 */
[----:B--2---:R-:W-:-:S13]  /*2f10*/  FSETP.GE.AND P0, PT, R19, R8, PT ;  /* 0x000000081300720b */ /* 0x004fda0003f06000 */
[----:B------:R-:W-:Y:S01]  /*2f20*/  @!P0 VIADD R8, R25, 0x1 ;  /* 0x0000000119088836 */ /* 0x000fe20000000000 */
        /* <DEDUP_REMOVED lines=18> */
[----:B------:R-:W-:Y:S02]  /*3050*/  @!P0 IADD3 R25, PT, PT, R25, 0x2, RZ ;  /* 0x0000000219198810 */ /* 0x000fe40007ffe0ff */
        /* <DEDUP_REMOVED lines=8> */
[----:B------:R2:W-:Y:S02]  /*30e0*/  @!P0 ST.E desc[UR6][R10.64], R25 ;  /* 0x000000190a008985 */ /* 0x0005e4000c101906 */
.L_x_26:
[----:B------:R-:W4:Y:S02]  /*30f0*/  LDC R26, c[0x0][0x3a0] ;  /* 0x0000e800ff1a7b82 */ /* 0x000f240000000800 */
[----:B----4-:R-:W-:-:S13]  /*3100*/  ISETP.GT.AND P0, PT, R26, RZ, PT ;  /* 0x000000ff1a00720c */ /* 0x010fda0003f04270 */
[----:B------:R-:W-:Y:S05]  /*3110*/  @!P0 BRA `(.L_x_39) ;  /* 0x0000000800ac8947 */ /* 0x000fea0003800000 */
[----:B------:R-:W-:Y:S01]  /*3120*/  ISETP.GE.U32.AND P0, PT, R26, 0x8, PT ;  /* 0x000000081a00780c */ /* 0x000fe20003f06070 */
[----:B01-3--:R-:W-:-:S12]  /*3130*/  IMAD.MOV.U32 R7, RZ, RZ, RZ ;  /* 0x000000ffff077224 */ /* 0x00bfd800078e00ff */
[----:B------:R-:W-:Y:S05]  /*3140*/  @!P0 BRA `(.L_x_40) ;  /* 0x00000004002c8947 */ /* 0x000fea0003800000 */
[----:B------:R-:W0:Y:S01]  /*3150*/  LDC.64 R6, c[0x0][0x3a8] ;  /* 0x0000ea00ff067b82 */ /* 0x000e220000000a00 */
[----:B------:R-:W-:Y:S01]  /*3160*/  BSSY.RECONVERGENT B0, `(.L_x_41) ;  /* 0x0000048000007945 */ /* 0x000fe20003800200 */
[----:B--2---:R-:W-:-:S06]  /*3170*/  IMAD.MOV.U32 R15, RZ, RZ, RZ ;  /* 0x000000ffff0f7224 */ /* 0x004fcc00078e00ff */
[----:B------:R-:W1:Y:S02]  /*3180*/  LDC.64 R8, c[0x0][0x3b0] ;  /* 0x0000ec00ff087b82 */ /* 0x000e640000000a00 */
.L_x_42:
[----:B------:R-:W-:Y:S01]  /*3190*/  R2UR UR4, R22 ;  /* 0x00000000160472ca */ /* 0x000fe200000e0000 */
[----:B---3--:R-:W-:Y:S01]  /*31a0*/  IMAD.WIDE.U32 R12, R15, 0x4, R16 ;  /* 0x000000040f0c7825 */ /* 0x008fe200078e0010 */
[----:B------:R-:W-:-:S13]  /*31b0*/  R2UR UR5, R23 ;  /* 0x00000000170572ca */ /* 0x000fda00000e0000 */
[----:B------:R-:W2:Y:S01]  /*31c0*/  LD.E R27, desc[UR4][R12.64] ;  /* 0x000000040c1b7980 */ /* 0x000ea2000c101900 */
[----:B------:R-:W3:Y:S01]  /*31d0*/  LDCU UR4, c[0x0][0x398] ;  /* 0x00007300ff0477ac */ /* 0x000ee20008000800 */
[C---:B------:R-:W-:Y:S01]  /*31e0*/  R2UR UR6, R22.reuse ;  /* 0x00000000160672ca */ /* 0x040fe200000e0000 */
[----:B------:R-:W-:Y:S01]  /*31f0*/  IMAD.WIDE.U32 R10, R15, 0x4, R2 ;  /* 0x000000040f0a7825 */ /* 0x000fe200078e0002 */
[C---:B------:R-:W-:Y:S02]  /*3200*/  R2UR UR7, R23.reuse ;  /* 0x00000000170772ca */ /* 0x040fe400000e0000 */
[----:B------:R-:W-:Y:S02]  /*3210*/  R2UR UR8, R22 ;  /* 0x00000000160872ca */ /* 0x000fe400000e0000 */
[----:B------:R-:W-:Y:S01]  /*3220*/  R2UR UR9, R23 ;  /* 0x00000000170972ca */ /* 0x000fe200000e0000 */
[----:B---3--:R-:W-:-:S04]  /*3230*/  IMAD R25, R15, UR4, R4 ;  /* 0x000000040f197c24 */ /* 0x008fc8000f8e0204 */
[----:B0-----:R-:W-:-:S05]  /*3240*/  IMAD.WIDE.U32 R18, R25, 0x4, R6 ;  /* 0x0000000419127825 */ /* 0x001fca00078e0006 */
[----:B--2---:R0:W-:Y:S04]  /*3250*/  STG.E desc[UR6][R18.64], R27 ;  /* 0x0000001b12007986 */ /* 0x0041e8000c101906 */
[----:B------:R-:W2:Y:S01]  /*3260*/  LD.E R29, desc[UR8][R10.64] ;  /* 0x000000080a1d7980 */ /* 0x000ea2000c101900 */
[----:B-1----:R-:W-:-:S04]  /*3270*/  IMAD.WIDE.U32 R20, R25, 0x4, R8 ;  /* 0x0000000419147825 */ /* 0x002fc800078e0008 */
[----:B------:R-:W-:Y:S01]  /*3280*/  VIADD R33, R25, UR4 ;  /* 0x0000000419217c36 */ /* 0x000fe20008000000 */
[----:B--2---:R1:W-:Y:S04]  /*3290*/  STG.E desc[UR6][R20.64], R29 ;  /* 0x0000001d14007986 */ /* 0x0043e8000c101906 */
[----:B------:R-:W2:Y:S01]  /*32a0*/  LD.E R31, desc[UR8][R12.64+0x4] ;  /* 0x000004080c1f7980 */ /* 0x000ea2000c101900 */
[----:B------:R-:W-:-:S05]  /*32b0*/  IMAD.WIDE.U32 R24, R33, 0x4, R6 ;  /* 0x0000000421187825 */ /* 0x000fca00078e0006 */
[----:B--2---:R2:W-:Y:S04]  /*32c0*/  STG.E desc[UR6][R24.64], R31 ;  /* 0x0000001f18007986 */ /* 0x0045e8000c101906 */
[----:B0-----:R-:W3:Y:S01]  /*32d0*/  LD.E R27, desc[UR8][R10.64+0x4] ;  /* 0x000004080a1b7980 */ /* 0x001ee2000c101900 */
[C---:B------:R-:W-:Y:S01]  /*32e0*/  IMAD.WIDE.U32 R18, R33.reuse, 0x4, R8 ;  /* 0x0000000421127825 */ /* 0x040fe200078e0008 */
[----:B------:R-:W-:-:S04]  /*32f0*/  IADD3 R33, PT, PT, R33, UR4, RZ ;  /* 0x0000000421217c10 */ /* 0x000fc8000fffe0ff */
[----:B---3--:R0:W-:Y:S04]  /*3300*/  STG.E desc[UR6][R18.64], R27 ;  /* 0x0000001b12007986 */ /* 0x0081e8000c101906 */
[----:B-1----:R-:W3:Y:S01]  /*3310*/  LD.E R29, desc[UR8][R12.64+0x8] ;  /* 0x000008080c1d7980 */ /* 0x002ee2000c101900 */
[----:B------:R-:W-:-:S05]  /*3320*/  IMAD.WIDE.U32 R20, R33, 0x4, R6 ;  /* 0x0000000421147825 */ /* 0x000fca00078e0006 */
[----:B---3--:R1:W-:Y:S04]  /*3330*/  STG.E desc[UR6][R20.64], R29 ;  /* 0x0000001d14007986 */ /* 0x0083e8000c101906 */
[----:B--2---:R-:W2:Y:S01]  /*3340*/  LD.E R31, desc[UR8][R10.64+0x8] ;  /* 0x000008080a1f7980 */ /* 0x004ea2000c101900 */
[----:B------:R-:W-:-:S04]  /*3350*/  IMAD.WIDE.U32 R24, R33, 0x4, R8 ;  /* 0x0000000421187825 */ /* 0x000fc800078e0008 */
[----:B------:R-:W-:Y:S01]  /*3360*/  VIADD R33, R33, UR4 ;  /* 0x0000000421217c36 */ /* 0x000fe20008000000 */
[----:B--2---:R2:W-:Y:S04]  /*3370*/  STG.E desc[UR6][R24.64], R31 ;  /* 0x0000001f18007986 */ /* 0x0045e8000c101906 */
[----:B0-----:R-:W3:Y:S01]  /*3380*/  LD.E R27, desc[UR8][R12.64+0xc] ;  /* 0x00000c080c1b7980 */ /* 0x001ee2000c101900 */
[----:B------:R-:W-:-:S05]  /*3390*/  IMAD.WIDE.U32 R18, R33, 0x4, R6 ;  /* 0x0000000421127825 */ /* 0x000fca00078e0006 */
[----:B---3--:R0:W-:Y:S04]  /*33a0*/  STG.E desc[UR6][R18.64], R27 ;  /* 0x0000001b12007986 */ /* 0x0081e8000c101906 */
[----:B-1----:R-:W3:Y:S01]  /*33b0*/  LD.E R29, desc[UR8][R10.64+0xc] ;  /* 0x00000c080a1d7980 */ /* 0x002ee2000c101900 */
[----:B------:R-:W-:-:S04]  /*33c0*/  IMAD.WIDE.U32 R20, R33, 0x4, R8 ;  /* 0x0000000421147825 */ /* 0x000fc800078e0008 */
[----:B------:R-:W-:Y:S01]  /*33d0*/  VIADD R33, R33, UR4 ;  /* 0x0000000421217c36 */ /* 0x000fe20008000000 */
[----:B---3--:R1:W-:Y:S04]  /*33e0*/  STG.E desc[UR6][R20.64], R29 ;  /* 0x0000001d14007986 */ /* 0x0083e8000c101906 */
[----:B--2---:R-:W2:Y:S01]  /*33f0*/  LD.E R31, desc[UR8][R12.64+0x10] ;  /* 0x000010080c1f7980 */ /* 0x004ea2000c101900 */
[----:B------:R-:W-:-:S05]  /*3400*/  IMAD.WIDE.U32 R24, R33, 0x4, R6 ;  /* 0x0000000421187825 */ /* 0x000fca00078e0006 */
[----:B--2---:R2:W-:Y:S04]  /*3410*/  STG.E desc[UR6][R24.64], R31 ;  /* 0x0000001f18007986 */ /* 0x0045e8000c101906 */
[----:B0-----:R-:W3:Y:S01]  /*3420*/  LD.E R27, desc[UR8][R10.64+0x10] ;  /* 0x000010080a1b7980 */ /* 0x001ee2000c101900 */
[----:B------:R-:W-:-:S04]  /*3430*/  IMAD.WIDE.U32 R18, R33, 0x4, R8 ;  /* 0x0000000421127825 */ /* 0x000fc800078e0008 */
[----:B------:R-:W-:Y:S01]  /*3440*/  VIADD R33, R33, UR4 ;  /* 0x0000000421217c36 */ /* 0x000fe20008000000 */
[----:B---3--:R0:W-:Y:S04]  /*3450*/  STG.E desc[UR6][R18.64], R27 ;  /* 0x0000001b12007986 */ /* 0x0081e8000c101906 */
[----:B-1----:R-:W3:Y:S01]  /*3460*/  LD.E R29, desc[UR8][R12.64+0x14] ;  /* 0x000014080c1d7980 */ /* 0x002ee2000c101900 */
[----:B------:R-:W-:-:S05]  /*3470*/  IMAD.WIDE.U32 R20, R33, 0x4, R6 ;  /* 0x0000000421147825 */ /* 0x000fca00078e0006 */
[----:B---3--:R1:W-:Y:S04]  /*3480*/  STG.E desc[UR6][R20.64], R29 ;  /* 0x0000001d14007986 */ /* 0x0083e8000c101906 */
[----:B--2---:R-:W2:Y:S01]  /*3490*/  LD.E R31, desc[UR8][R10.64+0x14] ;  /* 0x000014080a1f7980 */ /* 0x004ea2000c101900 */
[C---:B------:R-:W-:Y:S01]  /*34a0*/  IMAD.WIDE.U32 R24, R33.reuse, 0x4, R8 ;  /* 0x0000000421187825 */ /* 0x040fe200078e0008 */
[----:B------:R-:W-:-:S04]  /*34b0*/  IADD3 R33, PT, PT, R33, UR4, RZ ;  /* 0x0000000421217c10 */ /* 0x000fc8000fffe0ff */
        /* <DEDUP_REMOVED lines=8> */
[----:B------:R-:W4:Y:S01]  /*3540*/  LD.E R13, desc[UR8][R12.64+0x1c] ;  /* 0x00001c080c0d7980 */ /* 0x000f22000c101900 */
[----:B--2---:R-:W-:-:S04]  /*3550*/  IMAD.WIDE.U32 R24, R33, 0x4, R6 ;  /* 0x0000000421187825 */ /* 0x004fc800078e0006 */
[----:B------:R-:W-:Y:S01]  /*3560*/  VIADD R15, R15, 0x8 ;  /* 0x000000080f0f7836 */ /* 0x000fe20000000000 */
[----:B------:R-:W-:-:S04]  /*3570*/  R2UR UR4, R22 ;  /* 0x00000000160472ca */ /* 0x000fc800000e0000 */
[----:B------:R-:W-:Y:S01]  /*3580*/  ISETP.NE.AND P0, PT, R15, R0, PT ;  /* 0x000000000f00720c */ /* 0x000fe20003f05270 */
[----:B----4-:R3:W-:Y:S04]  /*3590*/  STG.E desc[UR6][R24.64], R13 ;  /* 0x0000000d18007986 */ /* 0x0107e8000c101906 */
[----:B------:R-:W2:Y:S01]  /*35a0*/  LD.E R11, desc[UR8][R10.64+0x1c] ;  /* 0x00001c080a0b7980 */ /* 0x000ea2000c101900 */
[----:B0-----:R-:W-:-:S05]  /*35b0*/  IMAD.WIDE.U32 R18, R33, 0x4, R8 ;  /* 0x0000000421127825 */ /* 0x001fca00078e0008 */
[----:B--2---:R3:W-:Y:S02]  /*35c0*/  STG.E desc[UR4][R18.64], R11 ;  /* 0x0000000b12007986 */ /* 0x0047e4000c101904 */
[----:B------:R-:W-:Y:S05]  /*35d0*/  @P0 BRA `(.L_x_42) ;  /* 0xfffffff800ec0947 */ /* 0x000fea000383ffff */
[----:B------:R-:W-:Y:S05]  /*35e0*/  BSYNC.RECONVERGENT B0 ;  /* 0x0000000000007941 */ /* 0x000fea0003800200 */
.L_x_41:
[----:B------:R-:W-:-:S07]  /*35f0*/  IMAD.MOV.U32 R7, RZ, RZ, R0 ;  /* 0x000000ffff077224 */ /* 0x000fce00078e0000 */
.L_x_40:
[----:B--2---:R-:W0:Y:S02]  /*3600*/  LDC R8, c[0x0][0x3a0] ;  /* 0x0000e800ff087b82 */ /* 0x004e240000000800 */
[----:B0-----:R-:W-:-:S04]  /*3610*/  LOP3.LUT R6, R8, 0x7, RZ, 0xc0, !PT ;  /* 0x0000000708067812 */ /* 0x001fc800078ec0ff */
[----:B------:R-:W-:-:S13]  /*3620*/  ISETP.NE.AND P0, PT, R6, RZ, PT ;  /* 0x000000ff0600720c */ /* 0x000fda0003f05270 */
[----:B------:R-:W-:Y:S05]  /*3630*/  @!P0 BRA `(.L_x_39) ;  /* 0x0000000400648947 */ /* 0x000fea0003800000 */
[----:B------:R-:W-:Y:S02]  /*3640*/  IADD3 R6, PT, PT, R6, -0x1, RZ ;  /* 0xffffffff06067810 */ /* 0x000fe40007ffe0ff */
[----:B------:R-:W-:Y:S02]  /*3650*/  LOP3.LUT R28, R8, 0x3, RZ, 0xc0, !PT ;  /* 0x00000003081c7812 */ /* 0x000fe400078ec0ff */
[----:B------:R-:W-:Y:S02]  /*3660*/  ISETP.GE.U32.AND P0, PT, R6, 0x3, PT ;  /* 0x000000030600780c */ /* 0x000fe40003f06070 */
[----:B------:R-:W-:-:S11]  /*3670*/  ISETP.NE.AND P1, PT, R28, RZ, PT ;  /* 0x000000ff1c00720c */ /* 0x000fd60003f25270 */
[----:B------:R-:W-:Y:S05]  /*3680*/  @!P0 BRA `(.L_x_43) ;  /* 0x0000000000a48947 */ /* 0x000fea0003800000 */
[C---:B------:R-:W-:Y:S01]  /*3690*/  R2UR UR4, R22.reuse ;  /* 0x00000000160472ca */ /* 0x040fe200000e0000 */
[----:B---3--:R-:W-:Y:S01]  /*36a0*/  IMAD.WIDE.U32 R12, R7, 0x4, R16 ;  /* 0x00000004070c7825 */ /* 0x008fe200078e0010 */
[C---:B------:R-:W-:Y:S01]  /*36b0*/  R2UR UR5, R23.reuse ;  /* 0x00000000170572ca */ /* 0x040fe200000e0000 */
[----:B------:R-:W0:Y:S01]  /*36c0*/  LDC.64 R10, c[0x0][0x3a8] ;  /* 0x0000ea00ff0a7b82 */ /* 0x000e220000000a00 */
[C---:B------:R-:W-:Y:S02]  /*36d0*/  R2UR UR6, R22.reuse ;  /* 0x00000000160672ca */ /* 0x040fe400000e0000 */
[C---:B------:R-:W-:Y:S02]  /*36e0*/  R2UR UR7, R23.reuse ;  /* 0x00000000170772ca */ /* 0x040fe400000e0000 */
[----:B------:R-:W-:Y:S02]  /*36f0*/  R2UR UR8, R22 ;  /* 0x00000000160872ca */ /* 0x000fe400000e0000 */
[----:B------:R-:W-:Y:S01]  /*3700*/  R2UR UR9, R23 ;  /* 0x00000000170972ca */ /* 0x000fe200000e0000 */
[C---:B------:R-:W-:Y:S01]  /*3710*/  IMAD.WIDE.U32 R8, R7.reuse, 0x4, R2 ;  /* 0x0000000407087825 */ /* 0x040fe200078e0002 */
[----:B------:R-:W1:Y:S03]  /*3720*/  LDC.64 R14, c[0x0][0x3b0] ;  /* 0x0000ec00ff0e7b82 */ /* 0x000e660000000a00 */
[----:B------:R-:W2:Y:S01]  /*3730*/  LD.E R25, desc[UR4][R12.64] ;  /* 0x000000040c197980 */ /* 0x000ea2000c101900 */
[----:B------:R-:W3:Y:S02]  /*3740*/  LDCU UR4, c[0x0][0x398] ;  /* 0x00007300ff0477ac */ /* 0x000ee40008000800 */
        /* <DEDUP_REMOVED lines=8> */
[----:B0-----:R-:W-:-:S05]  /*37d0*/  IMAD.WIDE.U32 R18, R27, 0x4, R10 ;  /* 0x000000041b127825 */ /* 0x001fca00078e000a */
[----:B--2---:R0:W-:Y:S04]  /*37e0*/  STG.E desc[UR6][R18.64], R31 ;  /* 0x0000001f12007986 */ /* 0x0041e8000c101906 */
[----:B------:R-:W2:Y:S01]  /*37f0*/  LD.E R33, desc[UR8][R8.64+0x4] ;  /* 0x0000040808217980 */ /* 0x000ea2000c101900 */
[----:B------:R-:W-:-:S04]  /*3800*/  IMAD.WIDE.U32 R24, R27, 0x4, R14 ;  /* 0x000000041b187825 */ /* 0x000fc800078e000e */
[----:B------:R-:W-:Y:S01]  /*3810*/  VIADD R27, R27, UR4 ;  /* 0x000000041b1b7c36 */ /* 0x000fe20008000000 */
[----:B--2---:R2:W-:Y:S04]  /*3820*/  STG.E desc[UR6][R24.64], R33 ;  /* 0x0000002118007986 */ /* 0x0045e8000c101906 */
[----:B-1----:R-:W3:Y:S01]  /*3830*/  LD.E R29, desc[UR8][R12.64+0x8] ;  /* 0x000008080c1d7980 */ /* 0x002ee2000c101900 */
[----:B------:R-:W-:-:S05]  /*3840*/  IMAD.WIDE.U32 R20, R27, 0x4, R10 ;  /* 0x000000041b147825 */ /* 0x000fca00078e000a */
[----:B---3--:R2:W-:Y:S04]  /*3850*/  STG.E desc[UR6][R20.64], R29 ;  /* 0x0000001d14007986 */ /* 0x0085e8000c101906 */
[----:B0-----:R-:W3:Y:S01]  /*3860*/  LD.E R31, desc[UR8][R8.64+0x8] ;  /* 0x00000808081f7980 */ /* 0x001ee2000c101900 */
[----:B------:R-:W-:-:S04]  /*3870*/  IMAD.WIDE.U32 R18, R27, 0x4, R14 ;  /* 0x000000041b127825 */ /* 0x000fc800078e000e */
[----:B------:R-:W-:Y:S01]  /*3880*/  VIADD R27, R27, UR4 ;  /* 0x000000041b1b7c36 */ /* 0x000fe20008000000 */
[----:B---3--:R2:W-:Y:S04]  /*3890*/  STG.E desc[UR6][R18.64], R31 ;  /* 0x0000001f12007986 */ /* 0x0085e8000c101906 */
[----:B------:R-:W3:Y:S01]  /*38a0*/  LD.E R13, desc[UR8][R12.64+0xc] ;  /* 0x00000c080c0d7980 */ /* 0x000ee2000c101900 */
[----:B------:R-:W-:Y:S01]  /*38b0*/  IMAD.WIDE.U32 R10, R27, 0x4, R10 ;  /* 0x000000041b0a7825 */ /* 0x000fe200078e000a */
[----:B------:R-:W-:-:S04]  /*38c0*/  R2UR UR4, R22 ;  /* 0x00000000160472ca */ /* 0x000fc800000e0000 */
[----:B---3--:R2:W-:Y:S04]  /*38d0*/  STG.E desc[UR6][R10.64], R13 ;  /* 0x0000000d0a007986 */ /* 0x0085e8000c101906 */
[----:B------:R-:W3:Y:S01]  /*38e0*/  LD.E R9, desc[UR8][R8.64+0xc] ;  /* 0x00000c0808097980 */ /* 0x000ee2000c101900 */
[----:B------:R-:W-:Y:S01]  /*38f0*/  IMAD.WIDE.U32 R14, R27, 0x4, R14 ;  /* 0x000000041b0e7825 */ /* 0x000fe200078e000e */
[----:B------:R-:W-:-:S04]  /*3900*/  IADD3 R7, PT, PT, R7, 0x4, RZ ;  /* 0x0000000407077810 */ /* 0x000fc80007ffe0ff */
[----:B---3--:R2:W-:Y:S03]  /*3910*/  STG.E desc[UR4][R14.64], R9 ;  /* 0x000000090e007986 */ /* 0x0085e6000c101904 */
.L_x_43:
[----:B------:R-:W-:Y:S05]  /*3920*/  @!P1 BRA `(.L_x_39) ;  /* 0x0000000000a89947 */ /* 0x000fea0003800000 */
[----:B------:R-:W-:-:S13]  /*3930*/  ISETP.NE.AND P0, PT, R28, 0x1, PT ;  /* 0x000000011c00780c */ /* 0x000fda0003f05270 */
[C---:B------:R-:W-:Y:S01]  /*3940*/  @P0 R2UR UR4, R22.reuse ;  /* 0x00000000160402ca */ /* 0x040fe200000e0000 */
[----:B--2---:R-:W-:Y:S01]  /*3950*/  @P0 IMAD.WIDE.U32 R8, R7, 0x4, R16 ;  /* 0x0000000407080825 */ /* 0x004fe200078e0010 */
[----:B------:R-:W-:Y:S01]  /*3960*/  @P0 R2UR UR5, R23 ;  /* 0x00000000170502ca */ /* 0x000fe200000e0000 */
[----:B------:R-:W0:Y:S08]  /*3970*/  @P0 LDC R6, c[0x0][0x398] ;  /* 0x0000e600ff060b82 */ /* 0x000e300000000800 */
[----:B---3--:R-:W1:Y:S04]  /*3980*/  @P0 LDC.64 R10, c[0x0][0x3a8] ;  /* 0x0000ea00ff0a0b82 */ /* 0x008e680000000a00 */
[----:B------:R-:W2:Y:S01]  /*3990*/  @P0 LD.E R25, desc[UR4][R8.64] ;  /* 0x0000000408190980 */ /* 0x000ea2000c101900 */
[----:B------:R-:W-:Y:S01]  /*39a0*/  @P0 R2UR UR6, R22 ;  /* 0x00000000160602ca */ /* 0x000fe200000e0000 */
[----:B------:R-:W-:Y:S01]  /*39b0*/  @P0 IMAD.WIDE.U32 R14, R7, 0x4, R2 ;  /* 0x00000004070e0825 */ /* 0x000fe200078e0002 */
[----:B------:R-:W-:Y:S01]  /*39c0*/  @P0 R2UR UR7, R23 ;  /* 0x00000000170702ca */ /* 0x000fe200000e0000 */
[----:B------:R-:W3:Y:S02]  /*39d0*/  @P0 LDC.64 R18, c[0x0][0x3b0] ;  /* 0x0000ec00ff120b82 */ /* 0x000ee40000000a00 */
[----:B0-----:R-:W-:-:S04]  /*39e0*/  @P0 IMAD R31, R7, R6, R4 ;  /* 0x00000006071f0224 */ /* 0x001fc800078e0204 */
[----:B-1----:R-:W-:-:S05]  /*39f0*/  @P0 IMAD.WIDE.U32 R12, R31, 0x4, R10 ;  /* 0x000000041f0c0825 */ /* 0x002fca00078e000a */
[----:B--2---:R0:W-:Y:S04]  /*3a00*/  @P0 STG.E desc[UR4][R12.64], R25 ;  /* 0x000000190c000986 */ /* 0x0041e8000c101904 */
[----:B------:R-:W2:Y:S01]  /*3a10*/  @P0 LD.E R27, desc[UR6][R14.64] ;  /* 0x000000060e1b0980 */ /* 0x000ea2000c101900 */
[----:B---3--:R-:W-:-:S04]  /*3a20*/  @P0 IMAD.WIDE.U32 R20, R31, 0x4, R18 ;  /* 0x000000041f140825 */ /* 0x008fc800078e0012 */
[----:B------:R-:W-:Y:S01]  /*3a30*/  @P0 IMAD.IADD R31, R31, 0x1, R6 ;  /* 0x000000011f1f0824 */ /* 0x000fe200078e0206 */
[----:B--2---:R-:W-:Y:S04]  /*3a40*/  @P0 STG.E desc[UR4][R20.64], R27 ;  /* 0x0000001b14000986 */ /* 0x004fe8000c101904 */
[----:B------:R-:W2:Y:S01]  /*3a50*/  @P0 LD.E R29, desc[UR6][R8.64+0x4] ;  /* 0x00000406081d0980 */ /* 0x000ea2000c101900 */
[----:B------:R-:W-:Y:S01]  /*3a60*/  @P0 IMAD.WIDE.U32 R10, R31, 0x4, R10 ;  /* 0x000000041f0a0825 */ /* 0x000fe200078e000a */
[----:B------:R-:W-:-:S03]  /*3a70*/  LOP3.LUT P1, RZ, R26, 0x1, RZ, 0xc0, !PT ;  /* 0x000000011aff7812 */ /* 0x000fc6000782c0ff */
[----:B------:R-:W-:Y:S01]  /*3a80*/  @P0 VIADD R7, R7, 0x2 ;  /* 0x0000000207070836 */ /* 0x000fe20000000000 */
[----:B--2---:R1:W-:Y:S01]  /*3a90*/  @P0 STG.E desc[UR4][R10.64], R29 ;  /* 0x0000001d0a000986 */ /* 0x0043e2000c101904 */
[----:B------:R-:W-:-:S08]  /*3aa0*/  @P0 IMAD.WIDE.U32 R18, R31, 0x4, R18 ;  /* 0x000000041f120825 */ /* 0x000fd000078e0012 */
[----:B0-----:R-:W0:Y:S01]  /*3ab0*/  @P1 LDC R25, c[0x0][0x398] ;  /* 0x0000e600ff191b82 */ /* 0x001e220000000800 */
[----:B------:R-:W2:Y:S01]  /*3ac0*/  @P0 LD.E R15, desc[UR6][R14.64+0x4] ;  /* 0x000004060e0f0980 */ /* 0x000ea2000c101900 */
[----:B------:R-:W-:Y:S01]  /*3ad0*/  @P1 R2UR UR6, R22 ;  /* 0x00000000160612ca */ /* 0x000fe200000e0000 */
[----:B------:R-:W-:Y:S01]  /*3ae0*/  @P1 IMAD.WIDE.U32 R8, R7, 0x4, R16 ;  /* 0x0000000407081825 */ /* 0x000fe200078e0010 */
[----:B------:R-:W-:-:S04]  /*3af0*/  @P1 R2UR UR7, R23 ;  /* 0x00000000170712ca */ /* 0x000fc800000e0000 */
[----:B------:R-:W3:Y:S08]  /*3b00*/  @P1 LDC.64 R12, c[0x0][0x3b0] ;  /* 0x0000ec00ff0c1b82 */ /* 0x000ef00000000a00 */
[----:B-1----:R-:W1:Y:S01]  /*3b10*/  @P1 LDC.64 R10, c[0x0][0x3a8] ;  /* 0x0000ea00ff0a1b82 */ /* 0x002e620000000a00 */
[----:B--2---:R4:W-:Y:S04]  /*3b20*/  @P0 STG.E desc[UR4][R18.64], R15 ;  /* 0x0000000f12000986 */ /* 0x0049e8000c101904 */
[----:B------:R-:W2:Y:S01]  /*3b30*/  @P1 LD.E R21, desc[UR6][R8.64] ;  /* 0x0000000608151980 */ /* 0x000ea2000c101900 */
[----:B------:R-:W-:Y:S01]  /*3b40*/  @P1 R2UR UR4, R22 ;  /* 0x00000000160412ca */ /* 0x000fe200000e0000 */
[----:B0-----:R-:W-:Y:S01]  /*3b50*/  @P1 IMAD R25, R7, R25, R4 ;  /* 0x0000001907191224 */ /* 0x001fe200078e0204 */
[----:B------:R-:W-:Y:S01]  /*3b60*/  @P1 R2UR UR5, R23 ;  /* 0x00000000170512ca */ /* 0x000fe200000e0000 */
[----:B------:R-:W-:-:S04]  /*3b70*/  @P1 IMAD.WIDE.U32 R6, R7, 0x4, R2 ;  /* 0x0000000407061825 */ /* 0x000fc800078e0002 */
[----:B-1----:R-:W-:-:S08]  /*3b80*/  @P1 IMAD.WIDE.U32 R10, R25, 0x4, R10 ;  /* 0x00000004190a1825 */ /* 0x002fd000078e000a */
[----:B--2---:R4:W-:Y:S04]  /*3b90*/  @P1 STG.E desc[UR4][R10.64], R21 ;  /* 0x000000150a001986 */ /* 0x0049e8000c101904 */
[----:B------:R-:W2:Y:S01]  /*3ba0*/  @P1 LD.E R7, desc[UR6][R6.64] ;  /* 0x0000000606071980 */ /* 0x000ea2000c101900 */
[----:B---3--:R-:W-:-:S05]  /*3bb0*/  @P1 IMAD.WIDE.U32 R8, R25, 0x4, R12 ;  /* 0x0000000419081825 */ /* 0x008fca00078e000c */
[----:B--2---:R4:W-:Y:S02]  /*3bc0*/  @P1 STG.E desc[UR4][R8.64], R7 ;  /* 0x0000000708001986 */ /* 0x0049e4000c101904 */
.L_x_39:
[----:B------:R-:W5:Y:S01]  /*3bd0*/  LDCU UR4, c[0x0][0x398] ;  /* 0x00007300ff0477ac */ /* 0x000f620008000800 */
[----:B------:R-:W-:-:S05]  /*3be0*/  VIADD R4, R4, 0x1 ;  /* 0x0000000104047836 */ /* 0x000fca0000000000 */
[----:B-----5:R-:W-:-:S13]  /*3bf0*/  ISETP.NE.AND P0, PT, R4, UR4, PT ;  /* 0x0000000404007c0c */ /* 0x020fda000bf05270 */
[----:B------:R-:W-:Y:S05]  /*3c00*/  @P0 BRA `(.L_x_44) ;  /* 0xffffffc400940947 */ /* 0x000fea000383ffff */
[----:B------:R-:W-:Y:S05]  /*3c10*/  BSYNC.RECONVERGENT B1 ;  /* 0x0000000000017941 */ /* 0x000fea0003800200 */
.L_x_4:
[----:B------:R-:W-:Y:S05]  /*3c20*/  BRA `(.L_x_2) ;  /* 0x0000000c00147947 */ /* 0x000fea0003800000 */
.L_x_3:
[----:B-1----:R-:W-:-:S13]  /*3c30*/  ISETP.GE.AND P0, PT, R4, 0x1, PT ;  /* 0x000000010400780c */ /* 0x002fda0003f06270 */
[----:B------:R-:W-:Y:S05]  /*3c40*/  @!P0 BRA `(.L_x_45) ;  /* 0x0000000800dc8947 */ /* 0x000fea0003800000 */
[C---:B------:R-:W-:Y:S01]  /*3c50*/  LOP3.LUT R24, R4.reuse, 0x7, RZ, 0xc0, !PT ;  /* 0x0000000704187812 */ /* 0x040fe200078ec0ff */
[----:B------:R-:W-:Y:S01]  /*3c60*/  BSSY.RECONVERGENT B0, `(.L_x_46) ;  /* 0x00000b4000007945 */ /* 0x000fe20003800200 */
[----:B------:R-:W-:Y:S02]  /*3c70*/  LOP3.LUT R25, R4, 0x3, RZ, 0xc0, !PT ;  /* 0x0000000304197812 */ /* 0x000fe400078ec0ff */
[----:B------:R-:W-:-:S04]  /*3c80*/  IADD3 R0, PT, PT, R24, -0x1, RZ ;  /* 0xffffffff18007810 */ /* 0x000fc80007ffe0ff */
[----:B------:R-:W-:Y:S02]  /*3c90*/  ISETP.GE.U32.AND P0, PT, R0, 0x3, PT ;  /* 0x000000030000780c */ /* 0x000fe40003f06070 */
[----:B------:R-:W-:Y:S01]  /*3ca0*/  LOP3.LUT R0, R4, 0x7ffffff8, RZ, 0xc0, !PT ;  /* 0x7ffffff804007812 */ /* 0x000fe200078ec0ff */
[----:B------:R-:W-:-:S10]  /*3cb0*/  IMAD.MOV.U32 R4, RZ, RZ, RZ ;  /* 0x000000ffff047224 */ /* 0x000fd400078e00ff */
.L_x_52:
[----:B------:R-:W0:Y:S01]  /*3cc0*/  LDC R26, c[0x0][0x3a0] ;  /* 0x0000e800ff1a7b82 */ /* 0x000e220000000800 */
[----:B--2---:R-:W-:Y:S01]  /*3cd0*/  R2UR UR4, R22 ;  /* 0x00000000160472ca */ /* 0x004fe200000e0000 */
[----:B------:R-:W-:Y:S01]  /*3ce0*/  IMAD.MOV.U32 R5, RZ, RZ, RZ ;  /* 0x000000ffff057224 */ /* 0x000fe200078e00ff */
[----:B------:R-:W-:-:S13]  /*3cf0*/  R2UR UR5, R23 ;  /* 0x00000000170572ca */ /* 0x000fda00000e0000 */
[----:B-1----:R1:W-:Y:S01]  /*3d00*/  ST.E desc[UR4][R2.64], RZ ;  /* 0x000000ff02007985 */ /* 0x0023e2000c101904 */
[----:B0-----:R-:W-:-:S13]  /*3d10*/  ISETP.GE.U32.AND P1, PT, R26, 0x8, PT ;  /* 0x000000081a00780c */ /* 0x001fda0003f26070 */
[----:B-1-3--:R-:W-:Y:S05]  /*3d20*/  @!P1 BRA `(.L_x_47) ;  /* 0x00000004002c9947 */ /* 0x00afea0003800000 */
[----:B------:R-:W0:Y:S01]  /*3d30*/  LDC.64 R6, c[0x0][0x3a8] ;  /* 0x0000ea00ff067b82 */ /* 0x000e220000000a00 */
[----:B------:R-:W-:Y:S01]  /*3d40*/  BSSY.RECONVERGENT B1, `(.L_x_48) ;  /* 0x0000048000017945 */ /* 0x000fe20003800200 */
[----:B------:R-:W-:-:S06]  /*3d50*/  IMAD.MOV.U32 R5, RZ, RZ, RZ ;  /* 0x000000ffff057224 */ /* 0x000fcc00078e00ff */
[----:B------:R-:W1:Y:S02]  /*3d60*/  LDC.64 R8, c[0x0][0x3b0] ;  /* 0x0000ec00ff087b82 */ /* 0x000e640000000a00 */
.L_x_49:
        /* <DEDUP_REMOVED lines=14> */
[C---:B-1----:R-:W-:Y:S01]  /*3e50*/  IMAD.WIDE.U32 R18, R21.reuse, 0x4, R8 ;  /* 0x0000000415127825 */ /* 0x042fe200078e0008 */
[----:B------:R-:W-:-:S04]  /*3e60*/  IADD3 R33, PT, PT, R21, UR4, RZ ;  /* 0x0000000415217c10 */ /* 0x000fc8000fffe0ff */
[----:B--2---:R1:W-:Y:S04]  /*3e70*/  STG.E desc[UR6][R18.64], R29 ;  /* 0x0000001d12007986 */ /* 0x0043e8000c101906 */
[----:B------:R-:W2:Y:S01]  /*3e80*/  LD.E R31, desc[UR8][R12.64+0x4] ;  /* 0x000004080c1f7980 */ /* 0x000ea2000c101900 */
        /* <DEDUP_REMOVED lines=52> */
.L_x_48:
[----:B------:R-:W-:-:S07]  /*41d0*/  MOV R5, R0 ;  /* 0x0000000000057202 */ /* 0x000fce0000000f00 */
.L_x_47:
[----:B------:R-:W-:-:S13]  /*41e0*/  ISETP.NE.AND P1, PT, R24, RZ, PT ;  /* 0x000000ff1800720c */ /* 0x000fda0003f25270 */
[----:B------:R-:W-:Y:S05]  /*41f0*/  @!P1 BRA `(.L_x_50) ;  /* 0x0000000400589947 */ /* 0x000fea0003800000 */
[----:B------:R-:W-:Y:S01]  /*4200*/  ISETP.NE.AND P1, PT, R25, RZ, PT ;  /* 0x000000ff1900720c */ /* 0x000fe20003f25270 */
[----:B------:R-:W-:-:S12]  /*4210*/  @!P0 BRA `(.L_x_51) ;  /* 0x0000000000a48947 */ /* 0x000fd80003800000 */
        /* <DEDUP_REMOVED lines=41> */
.L_x_51:
[----:B------:R-:W-:Y:S05]  /*44b0*/  @!P1 BRA `(.L_x_50) ;  /* 0x0000000000a89947 */ /* 0x000fea0003800000 */
[----:B------:R-:W-:-:S13]  /*44c0*/  ISETP.NE.AND P1, PT, R25, 0x1, PT ;  /* 0x000000011900780c */ /* 0x000fda0003f25270 */
[C---:B------:R-:W-:Y:S01]  /*44d0*/  @P1 R2UR UR4, R22.reuse ;  /* 0x00000000160412ca */ /* 0x040fe200000e0000 */
[----:B--2---:R-:W-:Y:S01]  /*44e0*/  @P1 IMAD.WIDE.U32 R6, R5, 0x4, R16 ;  /* 0x0000000405061825 */ /* 0x004fe200078e0010 */
[----:B------:R-:W-:Y:S01]  /*44f0*/  @P1 R2UR UR5, R23 ;  /* 0x00000000170512ca */ /* 0x000fe200000e0000 */
[----:B---3--:R-:W0:Y:S08]  /*4500*/  @P1 LDC R20, c[0x0][0x398] ;  /* 0x0000e600ff141b82 */ /* 0x008e300000000800 */
[----:B------:R-:W1:Y:S04]  /*4510*/  @P1 LDC.64 R8, c[0x0][0x3a8] ;  /* 0x0000ea00ff081b82 */ /* 0x000e680000000a00 */
        /* <DEDUP_REMOVED lines=23> */
[----:B-1----:R-:W1:Y:S01]  /*4690*/  @P2 LDC.64 R8, c[0x0][0x3a8] ;  /* 0x0000ea00ff082b82 */ /* 0x002e620000000a00 */
[----:B--2---:R2:W-:Y:S08]  /*46a0*/  @P1 STG.E desc[UR4][R14.64], R13 ;  /* 0x0000000d0e001986 */ /* 0x0045f0000c101904 */
[----:B------:R-:W3:Y:S01]  /*46b0*/  @P2 LD.E R19, desc[UR6][R6.64] ;  /* 0x0000000606132980 */ /* 0x000ee2000c101900 */
[----:B------:R-:W-:Y:S01]  /*46c0*/  @P2 R2UR UR4, R22 ;  /* 0x00000000160422ca */ /* 0x000fe200000e0000 */
[----:B0-----:R-:W-:Y:S01]  /*46d0*/  @P2 IMAD R21, R5, R21, R4 ;  /* 0x0000001505152224 */ /* 0x001fe200078e0204 */
[----:B------:R-:W-:Y:S01]  /*46e0*/  @P2 R2UR UR5, R23 ;  /* 0x00000000170522ca */ /* 0x000fe200000e0000 */
[----:B------:R-:W-:-:S04]  /*46f0*/  @P2 IMAD.WIDE.U32 R10, R5, 0x4, R2 ;  /* 0x00000004050a2825 */ /* 0x000fc800078e0002 */
[C---:B-1----:R-:W-:Y:S01]  /*4700*/  @P2 IMAD.WIDE.U32 R8, R21.reuse, 0x4, R8 ;  /* 0x0000000415082825 */ /* 0x042fe200078e0008 */
[----:B--2---:R-:W0:Y:S07]  /*4710*/  @P2 LDC.64 R12, c[0x0][0x3b0] ;  /* 0x0000ec00ff0c2b82 */ /* 0x004e2e0000000a00 */
[----:B---3--:R1:W-:Y:S04]  /*4720*/  @P2 STG.E desc[UR4][R8.64], R19 ;  /* 0x0000001308002986 */ /* 0x0083e8000c101904 */
[----:B------:R-:W2:Y:S01]  /*4730*/  @P2 LD.E R11, desc[UR6][R10.64] ;  /* 0x000000060a0b2980 */ /* 0x000ea2000c101900 */
[----:B0-----:R-:W-:-:S05]  /*4740*/  @P2 IMAD.WIDE.U32 R6, R21, 0x4, R12 ;  /* 0x0000000415062825 */ /* 0x001fca00078e000c */
[----:B--2---:R1:W-:Y:S02]  /*4750*/  @P2 STG.E desc[UR4][R6.64], R11 ;  /* 0x0000000b06002986 */ /* 0x0043e4000c101904 */
.L_x_50:
[----:B------:R-:W0:Y:S01]  /*4760*/  LDCU UR4, c[0x0][0x398] ;  /* 0x00007300ff0477ac */ /* 0x000e220008000800 */
[----:B------:R-:W-:-:S05]  /*4770*/  VIADD R4, R4, 0x1 ;  /* 0x0000000104047836 */ /* 0x000fca0000000000 */
[----:B0-----:R-:W-:-:S13]  /*4780*/  ISETP.NE.AND P1, PT, R4, UR4, PT ;  /* 0x0000000404007c0c */ /* 0x001fda000bf25270 */
[----:B------:R-:W-:Y:S05]  /*4790*/  @P1 BRA `(.L_x_52) ;  /* 0xfffffff400481947 */ /* 0x000fea000383ffff */
[----:B------:R-:W-:Y:S05]  /*47a0*/  BSYNC.RECONVERGENT B0 ;  /* 0x0000000000007941 */ /* 0x000fea0003800200 */
.L_x_46:
[----:B------:R-:W-:Y:S05]  /*47b0*/  BRA `(.L_x_2) ;  /* 0x0000000000307947 */ /* 0x000fea0003800000 */
.L_x_45:
[C---:B------:R-:W-:Y:S02]  /*47c0*/  LOP3.LUT P0, RZ, R0.reuse, 0x3, RZ, 0xc0, !PT ;  /* 0x0000000300ff7812 */ /* 0x040fe4000780c0ff */
[C---:B------:R-:W-:Y:S02]  /*47d0*/  LOP3.LUT R4, R0.reuse, 0x7, RZ, 0xc0, !PT ;  /* 0x0000000700047812 */ /* 0x040fe400078ec0ff */
[----:B------:R-:W-:Y:S02]  /*47e0*/  IADD3 R0, PT, PT, R0, -0x1, RZ ;  /* 0xffffffff00007810 */ /* 0x000fe40007ffe0ff */
[----:B------:R-:W-:Y:S02]  /*47f0*/  ISETP.LT.U32.AND P0, PT, R4, 0x4, !P0 ;  /* 0x000000040400780c */ /* 0x000fe40004701070 */
[----:B------:R-:W-:Y:S02]  /*4800*/  ISETP.GE.U32.AND P1, PT, R0, 0x7, PT ;  /* 0x000000070000780c */ /* 0x000fe40003f26070 */
[----:B------:R-:W-:-:S11]  /*4810*/  ISETP.EQ.OR P0, PT, R4, RZ, P0 ;  /* 0x000000ff0400720c */ /* 0x000fd60000702670 */
[C---:B--2---:R-:W-:Y:S02]  /*4820*/  @P1 R2UR UR4, R22.reuse ;  /* 0x00000000160412ca */ /* 0x044fe400000e0000 */
[C---:B------:R-:W-:Y:S02]  /*4830*/  @P1 R2UR UR5, R23.reuse ;  /* 0x00000000170512ca */ /* 0x040fe400000e0000 */
[----:B------:R-:W-:Y:S02]  /*4840*/  @!P0 R2UR UR6, R22 ;  /* 0x00000000160682ca */ /* 0x000fe400000e0000 */
[----:B------:R-:W-:-:S09]  /*4850*/  @!P0 R2UR UR7, R23 ;  /* 0x00000000170782ca */ /* 0x000fd200000e0000 */
[----:B------:R0:W-:Y:S04]  /*4860*/  @P1 ST.E desc[UR4][R2.64], RZ ;  /* 0x000000ff02001985 */ /* 0x0001e8000c101904 */
[----:B------:R0:W-:Y:S02]  /*4870*/  @!P0 ST.E desc[UR6][R2.64], RZ ;  /* 0x000000ff02008985 */ /* 0x0001e4000c101906 */
.L_x_2:
[----:B--234-:R-:W-:Y:S01]  /*4880*/  MOV R18, 0x8 ;  /* 0x0000000800127802 */ /* 0x01cfe20000000f00 */
[----:B------:R-:W-:Y:S02]  /*4890*/  IMAD.MOV.U32 R4, RZ, RZ, R2 ;  /* 0x000000ffff047224 */ /* 0x000fe400078e0002 */
[----:B------:R-:W-:Y:S01]  /*48a0*/  IMAD.MOV.U32 R5, RZ, RZ, R3 ;  /* 0x000000ffff057224 */ /* 0x000fe200078e0003 */
[----:B01----:R0:W1:Y:S06]  /*48b0*/  LDC.64 R6, c[0x4][R18] ;  /* 0x0100000012067b82 */ /* 0x00306c0000000a00 */
[----:B------:R-:W-:-:S07]  /*48c0*/  LEPC R20, `(.L_x_53) ;  /* 0x000000001014794e */ /* 0x000fce0000000000 */
[----:B01----:R-:W-:Y:S05]  /*48d0*/  CALL.ABS.NOINC R6 ;  /* 0x0000000006007343 */ /* 0x003fea0003c00000 */
.L_x_53:
[----:B------:R-:W0:Y:S01]  /*48e0*/  LDC.64 R18, c[0x4][R18] ;  /* 0x0100000012127b82 */ /* 0x000e220000000a00 */
[----:B------:R-:W-:Y:S01]  /*48f0*/  IMAD.MOV.U32 R4, RZ, RZ, R16 ;  /* 0x000000ffff047224 */ /* 0x000fe200078e0010 */
[----:B------:R-:W-:-:S07]  /*4900*/  MOV R5, R17 ;  /* 0x0000001100057202 */ /* 0x000fce0000000f00 */
[----:B------:R-:W-:-:S07]  /*4910*/  LEPC R20, `(.L_x_54) ;  /* 0x000000001014794e */ /* 0x000fce0000000000 */
[----:B0-----:R-:W-:Y:S05]  /*4920*/  CALL.ABS.NOINC R18 ;  /* 0x0000000012007343 */ /* 0x001fea0003c00000 */
.L_x_54:
[----:B------:R-:W-:Y:S05]  /*4930*/  EXIT ;  /* 0x000000000000794d */ /* 0x000fea0003800000 */
        .weak           $__internal_0_$__cuda_sm20_div_rn_f64_full
        .type           $__internal_0_$__cuda_sm20_div_rn_f64_full,@function
        .size           $__internal_0_$__cuda_sm20_div_rn_f64_full,($__internal_1_$__cuda_sm20_dsqrt_rn_f64_mediumpath_v1 - $__internal_0_$__cuda_sm20_div_rn_f64_full)
$__internal_0_$__cuda_sm20_div_rn_f64_full:
[C---:B------:R-:W-:Y:S01]  /*4940*/  FSETP.GEU.AND P0, PT, |R21|.reuse, 1.469367938527859385e-39, PT ;  /* 0x001000001500780b */ /* 0x040fe20003f0e200 */
[----:B------:R-:W-:Y:S01]  /*4950*/  IMAD.MOV.U32 R24, RZ, RZ, 0x1 ;  /* 0x00000001ff187424 */ /* 0x000fe200078e00ff */
[----:B------:R-:W-:Y:S01]  /*4960*/  LOP3.LUT R14, R21, 0x800fffff, RZ, 0xc0, !PT ;  /* 0x800fffff150e7812 */ /* 0x000fe200078ec0ff */
[----:B------:R-:W-:Y:S01]  /*4970*/  IMAD.MOV.U32 R27, RZ, RZ, 0x1ca00000 ;  /* 0x1ca00000ff1b7424 */ /* 0x000fe200078e00ff */
[C---:B------:R-:W-:Y:S01]  /*4980*/  FSETP.GEU.AND P2, PT, |R19|.reuse, 1.469367938527859385e-39, PT ;  /* 0x001000001300780b */ /* 0x040fe20003f4e200 */
[----:B------:R-:W-:Y:S01]  /*4990*/  BSSY.RECONVERGENT B3, `(.L_x_55) ;  /* 0x0000052000037945 */ /* 0x000fe20003800200 */
[----:B------:R-:W-:Y:S01]  /*49a0*/  LOP3.LUT R15, R14, 0x3ff00000, RZ, 0xfc, !PT ;  /* 0x3ff000000e0f7812 */ /* 0x000fe200078efcff */
[----:B------:R-:W-:Y:S01]  /*49b0*/  IMAD.MOV.U32 R14, RZ, RZ, R20 ;  /* 0x000000ffff0e7224 */ /* 0x000fe200078e0014 */
[----:B------:R-:W-:Y:S02]  /*49c0*/  LOP3.LUT R13, R19, 0x7ff00000, RZ, 0xc0, !PT ;  /* 0x7ff00000130d7812 */ /* 0x000fe400078ec0ff */
[----:B------:R-:W-:-:S03]  /*49d0*/  LOP3.LUT R34, R21, 0x7ff00000, RZ, 0xc0, !PT ;  /* 0x7ff0000015227812 */ /* 0x000fc600078ec0ff */
[----:B------:R-:W-:Y:S01]  /*49e0*/  @!P0 DMUL R14, R20, 8.98846567431157953865e+307 ;  /* 0x7fe00000140e8828 */ /* 0x000fe20000000000 */
[----:B------:R-:W-:Y:S01]  /*49f0*/  ISETP.GE.U32.AND P1, PT, R13, R34, PT ;  /* 0x000000220d00720c */ /* 0x000fe20003f26070 */
[----:B------:R-:W-:Y:S02]  /*4a00*/  IMAD.MOV.U32 R35, RZ, RZ, R13 ;  /* 0x000000ffff237224 */ /* 0x000fe400078e000d */
[----:B------:R-:W-:Y:S02]  /*4a10*/  @!P2 LOP3.LUT R30, R21, 0x7ff00000, RZ, 0xc0, !PT ;  /* 0x7ff00000151ea812 */ /* 0x000fe400078ec0ff */
[----:B------:R-:W0:Y:S02]  /*4a20*/  MUFU.RCP64H R25, R15 ;  /* 0x0000000f00197308 */ /* 0x000e240000001800 */
[----:B------:R-:W-:Y:S01]  /*4a30*/  @!P2 ISETP.GE.U32.AND P3, PT, R13, R30, PT ;  /* 0x0000001e0d00a20c */ /* 0x000fe20003f66070 */
[----:B------:R-:W-:Y:S01]  /*4a40*/  @!P2 IMAD.MOV.U32 R30, RZ, RZ, RZ ;  /* 0x000000ffff1ea224 */ /* 0x000fe200078e00ff */
[----:B------:R-:W-:-:S02]  /*4a50*/  @!P0 LOP3.LUT R34, R15, 0x7ff00000, RZ, 0xc0, !PT ;  /* 0x7ff000000f228812 */ /* 0x000fc400078ec0ff */
[----:B------:R-:W-:Y:S02]  /*4a60*/  @!P2 SEL R31, R27, 0x63400000, !P3 ;  /* 0x634000001b1fa807 */ /* 0x000fe40005800000 */
[----:B------:R-:W-:Y:S02]  /*4a70*/  IADD3 R37, PT, PT, R34, -0x1, RZ ;  /* 0xffffffff22257810 */ /* 0x000fe40007ffe0ff */
[----:B------:R-:W-:-:S04]  /*4a80*/  @!P2 LOP3.LUT R31, R31, 0x80000000, R19, 0xf8, !PT ;  /* 0x800000001f1fa812 */ /* 0x000fc800078ef813 */
[----:B------:R-:W-:Y:S01]  /*4a90*/  @!P2 LOP3.LUT R31, R31, 0x100000, RZ, 0xfc, !PT ;  /* 0x001000001f1fa812 */ /* 0x000fe200078efcff */
[----:B0-----:R-:W-:-:S08]  /*4aa0*/  DFMA R28, R24, -R14, 1 ;  /* 0x3ff00000181c742b */ /* 0x001fd0000000080e */
[----:B------:R-:W-:-:S08]  /*4ab0*/  DFMA R28, R28, R28, R28 ;  /* 0x0000001c1c1c722b */ /* 0x000fd0000000001c */
[----:B------:R-:W-:Y:S01]  /*4ac0*/  DFMA R28, R24, R28, R24 ;  /* 0x0000001c181c722b */ /* 0x000fe20000000018 */
[----:B------:R-:W-:Y:S02]  /*4ad0*/  SEL R25, R27, 0x63400000, !P1 ;  /* 0x634000001b197807 */ /* 0x000fe40004800000 */
[----:B------:R-:W-:Y:S02]  /*4ae0*/  MOV R24, R18 ;  /* 0x0000001200187202 */ /* 0x000fe40000000f00 */
[----:B------:R-:W-:-:S03]  /*4af0*/  LOP3.LUT R25, R25, 0x800fffff, R19, 0xf8, !PT ;  /* 0x800fffff19197812 */ /* 0x000fc600078ef813 */
[----:B------:R-:W-:-:S03]  /*4b00*/  DFMA R32, R28, -R14, 1 ;  /* 0x3ff000001c20742b */ /* 0x000fc6000000080e */
[----:B------:R-:W-:-:S05]  /*4b10*/  @!P2 DFMA R24, R24, 2, -R30 ;  /* 0x400000001818a82b */ /* 0x000fca000000081e */
[----:B------:R-:W-:-:S05]  /*4b20*/  DFMA R28, R28, R32, R28 ;  /* 0x000000201c1c722b */ /* 0x000fca000000001c */
[----:B------:R-:W-:-:S03]  /*4b30*/  @!P2 LOP3.LUT R35, R25, 0x7ff00000, RZ, 0xc0, !PT ;  /* 0x7ff000001923a812 */ /* 0x000fc600078ec0ff */
[----:B------:R-:W-:Y:S02]  /*4b40*/  DMUL R30, R28, R24 ;  /* 0x000000181c1e7228 */ /* 0x000fe40000000000 */
[----:B------:R-:W-:-:S05]  /*4b50*/  VIADD R36, R35, 0xffffffff ;  /* 0xffffffff23247836 */ /* 0x000fca0000000000 */
[----:B------:R-:W-:Y:S01]  /*4b60*/  ISETP.GT.U32.AND P0, PT, R36, 0x7feffffe, PT ;  /* 0x7feffffe2400780c */ /* 0x000fe20003f04070 */
[----:B------:R-:W-:-:S03]  /*4b70*/  DFMA R32, R30, -R14, R24 ;  /* 0x8000000e1e20722b */ /* 0x000fc60000000018 */
[----:B------:R-:W-:-:S05]  /*4b80*/  ISETP.GT.U32.OR P0, PT, R37, 0x7feffffe, P0 ;  /* 0x7feffffe2500780c */ /* 0x000fca0000704470 */
[----:B------:R-:W-:-:S08]  /*4b90*/  DFMA R28, R28, R32, R30 ;  /* 0x000000201c1c722b */ /* 0x000fd0000000001e */
[----:B------:R-:W-:Y:S05]  /*4ba0*/  @P0 BRA `(.L_x_56) ;  /* 0x00000000006c0947 */ /* 0x000fea0003800000 */
[----:B------:R-:W-:-:S04]  /*4bb0*/  LOP3.LUT R30, R21, 0x7ff00000, RZ, 0xc0, !PT ;  /* 0x7ff00000151e7812 */ /* 0x000fc800078ec0ff */
[CC--:B------:R-:W-:Y:S02]  /*4bc0*/  VIADDMNMX R18, R13.reuse, -R30.reuse, 0xb9600000, !PT ;  /* 0xb96000000d127446 */ /* 0x0c0fe4000780091e */
[----:B------:R-:W-:Y:S02]  /*4bd0*/  ISETP.GE.U32.AND P0, PT, R13, R30, PT ;  /* 0x0000001e0d00720c */ /* 0x000fe40003f06070 */
[----:B------:R-:W-:Y:S02]  /*4be0*/  VIMNMX R18, PT, PT, R18, 0x46a00000, PT ;  /* 0x46a0000012127848 */ /* 0x000fe40003fe0100 */
[----:B------:R-:W-:-:S05]  /*4bf0*/  SEL R13, R27, 0x63400000, !P0 ;  /* 0x634000001b0d7807 */ /* 0x000fca0004000000 */
[----:B------:R-:W-:Y:S02]  /*4c00*/  IMAD.IADD R13, R18, 0x1, -R13 ;  /* 0x00000001120d7824 */ /* 0x000fe400078e0a0d */
[----:B------:R-:W-:Y:S02]  /*4c10*/  IMAD.MOV.U32 R18, RZ, RZ, RZ ;  /* 0x000000ffff127224 */ /* 0x000fe400078e00ff */
[----:B------:R-:W-:-:S06]  /*4c20*/  VIADD R19, R13, 0x7fe00000 ;  /* 0x7fe000000d137836 */ /* 0x000fcc0000000000 */
[----:B------:R-:W-:-:S10]  /*4c30*/  DMUL R30, R28, R18 ;  /* 0x000000121c1e7228 */ /* 0x000fd40000000000 */
[----:B------:R-:W-:-:S13]  /*4c40*/  FSETP.GTU.AND P0, PT, |R31|, 1.469367938527859385e-39, PT ;  /* 0x001000001f00780b */ /* 0x000fda0003f0c200 */
[----:B------:R-:W-:Y:S05]  /*4c50*/  @P0 BRA `(.L_x_57) ;  /* 0x0000000000940947 */ /* 0x000fea0003800000 */
[----:B------:R-:W-:Y:S01]  /*4c60*/  DFMA R14, R28, -R14, R24 ;  /* 0x8000000e1c0e722b */ /* 0x000fe20000000018 */
[----:B------:R-:W-:-:S09]  /*4c70*/  MOV R18, RZ ;  /* 0x000000ff00127202 */ /* 0x000fd20000000f00 */
[C---:B------:R-:W-:Y:S02]  /*4c80*/  FSETP.NEU.AND P0, PT, R15.reuse, RZ, PT ;  /* 0x000000ff0f00720b */ /* 0x040fe40003f0d000 */
[----:B------:R-:W-:-:S04]  /*4c90*/  LOP3.LUT R21, R15, 0x80000000, R21, 0x48, !PT ;  /* 0x800000000f157812 */ /* 0x000fc800078e4815 */
[----:B------:R-:W-:-:S07]  /*4ca0*/  LOP3.LUT R19, R21, R19, RZ, 0xfc, !PT ;  /* 0x0000001315137212 */ /* 0x000fce00078efcff */
[----:B------:R-:W-:Y:S05]  /*4cb0*/  @!P0 BRA `(.L_x_57) ;  /* 0x00000000007c8947 */ /* 0x000fea0003800000 */
[----:B------:R-:W-:Y:S01]  /*4cc0*/  IMAD.MOV R15, RZ, RZ, -R13 ;  /* 0x000000ffff0f7224 */ /* 0x000fe200078e0a0d */
[----:B------:R-:W-:Y:S01]  /*4cd0*/  DMUL.RP R18, R28, R18 ;  /* 0x000000121c127228 */ /* 0x000fe20000008000 */
[----:B------:R-:W-:Y:S01]  /*4ce0*/  IMAD.MOV.U32 R14, RZ, RZ, RZ ;  /* 0x000000ffff0e7224 */ /* 0x000fe200078e00ff */
[----:B------:R-:W-:-:S05]  /*4cf0*/  IADD3 R13, PT, PT, -R13, -0x43300000, RZ ;  /* 0xbcd000000d0d7810 */ /* 0x000fca0007ffe1ff */
[----:B------:R-:W-:-:S03]  /*4d00*/  DFMA R14, R30, -R14, R28 ;  /* 0x8000000e1e0e722b */ /* 0x000fc6000000001c */
[----:B------:R-:W-:-:S07]  /*4d10*/  LOP3.LUT R21, R19, R21, RZ, 0x3c, !PT ;  /* 0x0000001513157212 */ /* 0x000fce00078e3cff */
[----:B------:R-:W-:-:S04]  /*4d20*/  FSETP.NEU.AND P0, PT, |R15|, R13, PT ;  /* 0x0000000d0f00720b */ /* 0x000fc80003f0d200 */
[----:B------:R-:W-:Y:S02]  /*4d30*/  FSEL R30, R18, R30, !P0 ;  /* 0x0000001e121e7208 */ /* 0x000fe40004000000 */
[----:B------:R-:W-:Y:S01]  /*4d40*/  FSEL R31, R21, R31, !P0 ;  /* 0x0000001f151f7208 */ /* 0x000fe20004000000 */
[----:B------:R-:W-:Y:S06]  /*4d50*/  BRA `(.L_x_57) ;  /* 0x0000000000547947 */ /* 0x000fec0003800000 */
.L_x_56:
[----:B------:R-:W-:-:S14]  /*4d60*/  DSETP.NAN.AND P0, PT, R18, R18, PT ;  /* 0x000000121200722a */ /* 0x000fdc0003f08000 */
[----:B------:R-:W-:Y:S05]  /*4d70*/  @P0 BRA `(.L_x_58) ;  /* 0x0000000000440947 */ /* 0x000fea0003800000 */
[----:B------:R-:W-:-:S14]  /*4d80*/  DSETP.NAN.AND P0, PT, R20, R20, PT ;  /* 0x000000141400722a */ /* 0x000fdc0003f08000 */
[----:B------:R-:W-:Y:S05]  /*4d90*/  @P0 BRA `(.L_x_59) ;  /* 0x0000000000300947 */ /* 0x000fea0003800000 */
[----:B------:R-:W-:Y:S01]  /*4da0*/  ISETP.NE.AND P0, PT, R35, R34, PT ;  /* 0x000000222300720c */ /* 0x000fe20003f05270 */
[----:B------:R-:W-:Y:S01]  /*4db0*/  IMAD.MOV.U32 R30, RZ, RZ, 0x0 ;  /* 0x00000000ff1e7424 */ /* 0x000fe200078e00ff */
[----:B------:R-:W-:-:S11]  /*4dc0*/  MOV R31, 0xfff80000 ;  /* 0xfff80000001f7802 */ /* 0x000fd60000000f00 */
[----:B------:R-:W-:Y:S05]  /*4dd0*/  @!P0 BRA `(.L_x_57) ;  /* 0x0000000000348947 */ /* 0x000fea0003800000 */
[----:B------:R-:W-:Y:S02]  /*4de0*/  ISETP.NE.AND P0, PT, R35, 0x7ff00000, PT ;  /* 0x7ff000002300780c */ /* 0x000fe40003f05270 */
[----:B------:R-:W-:Y:S02]  /*4df0*/  LOP3.LUT R31, R19, 0x80000000, R21, 0x48, !PT ;  /* 0x80000000131f7812 */ /* 0x000fe400078e4815 */
[----:B------:R-:W-:-:S13]  /*4e00*/  ISETP.EQ.OR P0, PT, R34, RZ, !P0 ;  /* 0x000000ff2200720c */ /* 0x000fda0004702670 */
[----:B------:R-:W-:Y:S01]  /*4e10*/  @P0 LOP3.LUT R13, R31, 0x7ff00000, RZ, 0xfc, !PT ;  /* 0x7ff000001f0d0812 */ /* 0x000fe200078efcff */
[----:B------:R-:W-:Y:S02]  /*4e20*/  @!P0 IMAD.MOV.U32 R30, RZ, RZ, RZ ;  /* 0x000000ffff1e8224 */ /* 0x000fe400078e00ff */
[----:B------:R-:W-:Y:S02]  /*4e30*/  @P0 IMAD.MOV.U32 R30, RZ, RZ, RZ ;  /* 0x000000ffff1e0224 */ /* 0x000fe400078e00ff */
[----:B------:R-:W-:Y:S01]  /*4e40*/  @P0 IMAD.MOV.U32 R31, RZ, RZ, R13 ;  /* 0x000000ffff1f0224 */ /* 0x000fe200078e000d */
[----:B------:R-:W-:Y:S06]  /*4e50*/  BRA `(.L_x_57) ;  /* 0x0000000000147947 */ /* 0x000fec0003800000 */
.L_x_59:
[----:B------:R-:W-:Y:S02]  /*4e60*/  LOP3.LUT R31, R21, 0x80000, RZ, 0xfc, !PT ;  /* 0x00080000151f7812 */ /* 0x000fe400078efcff */
[----:B------:R-:W-:Y:S01]  /*4e70*/  MOV R30, R20 ;  /* 0x00000014001e7202 */ /* 0x000fe20000000f00 */
[----:B------:R-:W-:Y:S06]  /*4e80*/  BRA `(.L_x_57) ;  /* 0x0000000000087947 */ /* 0x000fec0003800000 */
.L_x_58:
[----:B------:R-:W-:Y:S01]  /*4e90*/  LOP3.LUT R31, R19, 0x80000, RZ, 0xfc, !PT ;  /* 0x00080000131f7812 */ /* 0x000fe200078efcff */
[----:B------:R-:W-:-:S07]  /*4ea0*/  IMAD.MOV.U32 R30, RZ, RZ, R18 ;  /* 0x000000ffff1e7224 */ /* 0x000fce00078e0012 */
.L_x_57:
[----:B------:R-:W-:Y:S05]  /*4eb0*/  BSYNC.RECONVERGENT B3 ;  /* 0x0000000000037941 */ /* 0x000fea0003800200 */
.L_x_55:
[----:B------:R-:W-:Y:S01]  /*4ec0*/  MOV R27, 0x0 ;  /* 0x00000000001b7802 */ /* 0x000fe20000000f00 */
[----:B------:R-:W-:Y:S02]  /*4ed0*/  IMAD.MOV.U32 R14, RZ, RZ, R30 ;  /* 0x000000ffff0e7224 */ /* 0x000fe400078e001e */
[----:B------:R-:W-:Y:S01]  /*4ee0*/  IMAD.MOV.U32 R15, RZ, RZ, R31 ;  /* 0x000000ffff0f7224 */ /* 0x000fe200078e001f */
[----:B------:R-:W-:Y:S06]  /*4ef0*/  RET.REL.NODEC R26 `(_Z7knn_gpuPKfiS0_iiiPfPi) ;  /* 0xffffffb01a407950 */ /* 0x000fec0003c3ffff */
        .weak           $__internal_1_$__cuda_sm20_dsqrt_rn_f64_mediumpath_v1
        .type           $__internal_1_$__cuda_sm20_dsqrt_rn_f64_mediumpath_v1,@function
        .size           $__internal_1_$__cuda_sm20_dsqrt_rn_f64_mediumpath_v1,(.L_x_66 - $__internal_1_$__cuda_sm20_dsqrt_rn_f64_mediumpath_v1)
$__internal_1_$__cuda_sm20_dsqrt_rn_f64_mediumpath_v1:
[----:B------:R-:W-:Y:S01]  /*4f00*/  ISETP.GE.U32.AND P0, PT, R24, -0x3400000, PT ;  /* 0xfcc000001800780c */ /* 0x000fe20003f06070 */
[----:B------:R-:W-:Y:S01]  /*4f10*/  BSSY.RECONVERGENT B3, `(.L_x_60) ;  /* 0x0000028000037945 */ /* 0x000fe20003800200 */
[----:B------:R-:W-:Y:S01]  /*4f20*/  IMAD.MOV.U32 R24, RZ, RZ, R28 ;  /* 0x000000ffff187224 */ /* 0x000fe200078e001c */
[----:B------:R-:W-:Y:S01]  /*4f30*/  MOV R28, R19 ;  /* 0x00000013001c7202 */ /* 0x000fe20000000f00 */
[----:B------:R-:W-:Y:S02]  /*4f40*/  IMAD.MOV.U32 R25, RZ, RZ, R29 ;  /* 0x000000ffff197224 */ /* 0x000fe400078e001d */
[----:B------:R-:W-:Y:S02]  /*4f50*/  IMAD.MOV.U32 R21, RZ, RZ, R13 ;  /* 0x000000ffff157224 */ /* 0x000fe400078e000d */
[----:B------:R-:W-:-:S05]  /*4f60*/  IMAD.MOV.U32 R29, RZ, RZ, R30 ;  /* 0x000000ffff1d7224 */ /* 0x000fca00078e001e */
[----:B------:R-:W-:Y:S05]  /*4f70*/  @!P0 BRA `(.L_x_61) ;  /* 0x0000000000208947 */ /* 0x000fea0003800000 */
[----:B------:R-:W-:-:S10]  /*4f80*/  DFMA.RM R24, R24, R26, R28 ;  /* 0x0000001a1818722b */ /* 0x000fd4000000401c */
[----:B------:R-:W-:-:S05]  /*4f90*/  IADD3 R26, P0, PT, R24, 0x1, RZ ;  /* 0x00000001181a7810 */ /* 0x000fca0007f1e0ff */
[----:B------:R-:W-:-:S06]  /*4fa0*/  IMAD.X R27, RZ, RZ, R25, P0 ;  /* 0x000000ffff1b7224 */ /* 0x000fcc00000e0619 */
[----:B------:R-:W-:-:S08]  /*4fb0*/  DFMA.RP R20, -R24, R26, R20 ;  /* 0x0000001a1814722b */ /* 0x000fd00000008114 */
[----:B------:R-:W-:-:S06]  /*4fc0*/  DSETP.GT.AND P0, PT, R20, RZ, PT ;  /* 0x000000ff1400722a */ /* 0x000fcc0003f04000 */
[----:B------:R-:W-:Y:S02]  /*4fd0*/  FSEL R24, R26, R24, P0 ;  /* 0x000000181a187208 */ /* 0x000fe40000000000 */
[----:B------:R-:W-:Y:S01]  /*4fe0*/  FSEL R25, R27, R25, P0 ;  /* 0x000000191b197208 */ /* 0x000fe20000000000 */
[----:B------:R-:W-:Y:S06]  /*4ff0*/  BRA `(.L_x_62) ;  /* 0x0000000000647947 */ /* 0x000fec0003800000 */
.L_x_61:
[----:B------:R-:W-:-:S14]  /*5000*/  DSETP.NE.AND P0, PT, R20, RZ, PT ;  /* 0x000000ff1400722a */ /* 0x000fdc0003f05000 */
[----:B------:R-:W-:Y:S05]  /*5010*/  @!P0 BRA `(.L_x_63) ;  /* 0x0000000000588947 */ /* 0x000fea0003800000 */
[----:B------:R-:W-:-:S13]  /*5020*/  ISETP.GE.AND P0, PT, R21, RZ, PT ;  /* 0x000000ff1500720c */ /* 0x000fda0003f06270 */
[----:B------:R-:W-:Y:S01]  /*5030*/  @!P0 MOV R24, 0x0 ;  /* 0x0000000000188802 */ /* 0x000fe20000000f00 */
[----:B------:R-:W-:Y:S01]  /*5040*/  @!P0 IMAD.MOV.U32 R25, RZ, RZ, -0x80000 ;  /* 0xfff80000ff198424 */ /* 0x000fe200078e00ff */
[----:B------:R-:W-:Y:S06]  /*5050*/  @!P0 BRA `(.L_x_62) ;  /* 0x00000000004c8947 */ /* 0x000fec0003800000 */
[----:B------:R-:W-:-:S13]  /*5060*/  ISETP.GT.AND P0, PT, R21, 0x7fefffff, PT ;  /* 0x7fefffff1500780c */ /* 0x000fda0003f04270 */
[----:B------:R-:W-:Y:S05]  /*5070*/  @P0 BRA `(.L_x_63) ;  /* 0x0000000000400947 */ /* 0x000fea0003800000 */
[----:B------:R-:W-:Y:S01]  /*5080*/  DMUL R20, R20, 8.11296384146066816958e+31 ;  /* 0x4690000014147828 */ /* 0x000fe20000000000 */
[----:B------:R-:W-:Y:S01]  /*5090*/  IMAD.MOV.U32 R24, RZ, RZ, RZ ;  /* 0x000000ffff187224 */ /* 0x000fe200078e00ff */
[----:B------:R-:W-:Y:S01]  /*50a0*/  MOV R28, 0x0 ;  /* 0x00000000001c7802 */ /* 0x000fe20000000f00 */
[----:B------:R-:W-:-:S03]  /*50b0*/  IMAD.MOV.U32 R29, RZ, RZ, 0x3fd80000 ;  /* 0x3fd80000ff1d7424 */ /* 0x000fc600078e00ff */
[----:B------:R-:W0:Y:S02]  /*50c0*/  MUFU.RSQ64H R25, R21 ;  /* 0x0000001500197308 */ /* 0x000e240000001c00 */
[----:B0-----:R-:W-:-:S08]  /*50d0*/  DMUL R26, R24, R24 ;  /* 0x00000018181a7228 */ /* 0x001fd00000000000 */
[----:B------:R-:W-:-:S08]  /*50e0*/  DFMA R26, R20, -R26, 1 ;  /* 0x3ff00000141a742b */ /* 0x000fd0000000081a */
[----:B------:R-:W-:Y:S02]  /*50f0*/  DFMA R28, R26, R28, 0.5 ;  /* 0x3fe000001a1c742b */ /* 0x000fe4000000001c */
[----:B------:R-:W-:-:S08]  /*5100*/  DMUL R26, R24, R26 ;  /* 0x0000001a181a7228 */ /* 0x000fd00000000000 */
[----:B------:R-:W-:-:S08]  /*5110*/  DFMA R26, R28, R26, R24 ;  /* 0x0000001a1c1a722b */ /* 0x000fd00000000018 */
[----:B------:R-:W-:Y:S02]  /*5120*/  DMUL R24, R20, R26 ;  /* 0x0000001a14187228 */ /* 0x000fe40000000000 */
[----:B------:R-:W-:-:S06]  /*5130*/  VIADD R27, R27, 0xfff00000 ;  /* 0xfff000001b1b7836 */ /* 0x000fcc0000000000 */
[----:B------:R-:W-:-:S08]  /*5140*/  DFMA R28, R24, -R24, R20 ;  /* 0x80000018181c722b */ /* 0x000fd00000000014 */
[----:B------:R-:W-:-:S10]  /*5150*/  DFMA R24, R26, R28, R24 ;  /* 0x0000001c1a18722b */ /* 0x000fd40000000018 */
[----:B------:R-:W-:Y:S01]  /*5160*/  IADD3 R25, PT, PT, R25, -0x3500000, RZ ;  /* 0xfcb0000019197810 */ /* 0x000fe20007ffe0ff */
[----:B------:R-:W-:Y:S06]  /*5170*/  BRA `(.L_x_62) ;  /* 0x0000000000047947 */ /* 0x000fec0003800000 */
.L_x_63:
[----:B------:R-:W-:-:S11]  /*5180*/  DADD R24, R20, R20 ;  /* 0x0000000014187229 */ /* 0x000fd60000000014 */
.L_x_62:
[----:B------:R-:W-:Y:S05]  /*5190*/  BSYNC.RECONVERGENT B3 ;  /* 0x0000000000037941 */ /* 0x000fea0003800200 */
.L_x_60:
[----:B------:R-:W-:-:S04]  /*51a0*/  IMAD.MOV.U32 R19, RZ, RZ, 0x0 ;  /* 0x00000000ff137424 */ /* 0x000fc800078e00ff */
[----:B------:R-:W-:Y:S05]  /*51b0*/  RET.REL.NODEC R18 `(_Z7knn_gpuPKfiS0_iiiPfPi) ;  /* 0xffffffac12907950 */ /* 0x000fea0003c3ffff */
.L_x_64:
[----:B------:R-:W-:-:S00]  /*51c0*/  BRA `(.L_x_64) ;  /* 0xfffffffc00fc7947 */ /* 0x000fc0000383ffff */
[----:B------:R-:W-:-:S00]  /*51d0*/  NOP ;  /* 0x0000000000007918 */ /* 0x000fc00000000000 */
        /* <DEDUP_REMOVED lines=10> */
.L_x_66:


//--------------------- .nv.shared.reserved.0     --------------------------
	.section	.nv.shared.reserved.0,"aw",@nobits
	.weak		__nv_reservedSMEM_offset_0_alias
	.size		__nv_reservedSMEM_offset_0_alias, 0, 64
	.other		__nv_reservedSMEM_offset_0_alias,@"STO_CUDA_RESERVED_SHARED STV_DEFAULT"
__nv_reservedSMEM_offset_0_alias:
	.zero		0
	.zero		64


//--------------------- .nv.constant0._Z7knn_gpuPKfiS0_iiiPfPi --------------------------
	.section	.nv.constant0._Z7knn_gpuPKfiS0_iiiPfPi,"a",@progbits
	.sectionflags	@""
	.align	4
.nv.constant0._Z7knn_gpuPKfiS0_iiiPfPi:
	.zero		952


//--------------------- SYMBOLS --------------------------

	.type		.nv.reservedSmem.offset0,@object
	.size		.nv.reservedSmem.offset0,0x4
	.type		malloc,@function
	.type		free,@function
